//
// Generated by NVIDIA NVVM Compiler
//
// Compiler Build ID: CL-36424714
// Cuda compilation tools, release 13.0, V13.0.88
// Based on NVVM 20.0.0
//

.version 9.0
.target sm_100
.address_size 64

.func  (.param .b64 func_retval0) __internal_accurate_pow
(
	.param .b64 __internal_accurate_pow_param_0
)
;

.entry _Z13compareKernelP6float2S0_Pdii(
	.param .u64 .ptr .align 1 _Z13compareKernelP6float2S0_Pdii_param_0,
	.param .u64 .ptr .align 1 _Z13compareKernelP6float2S0_Pdii_param_1,
	.param .u64 .ptr .align 1 _Z13compareKernelP6float2S0_Pdii_param_2,
	.param .u32 _Z13compareKernelP6float2S0_Pdii_param_3,
	.param .u32 _Z13compareKernelP6float2S0_Pdii_param_4
)
{
	.reg .pred 	%p<66>;
	.reg .b32 	%r<103>;
	.reg .b32 	%f<5>;
	.reg .b64 	%rd<37>;
	.reg .b64 	%fd<104>;

	ld.param.u64 	%rd10, [_Z13compareKernelP6float2S0_Pdii_param_2];
	ld.param.u32 	%r35, [_Z13compareKernelP6float2S0_Pdii_param_3];
	ld.param.u32 	%r36, [_Z13compareKernelP6float2S0_Pdii_param_4];
	cvta.to.global.u64 	%rd1, %rd10;
	mov.u32 	%r37, %ntid.x;
	mov.u32 	%r38, %nctaid.x;
	mul.lo.s32 	%r1, %r37, %r38;
	mov.u32 	%r39, %ctaid.x;
	mov.u32 	%r40, %tid.x;
	mad.lo.s32 	%r101, %r39, %r37, %r40;
	sub.s32 	%r3, %r35, %r36;
	mul.wide.s32 	%rd11, %r3, 8;
	add.s64 	%rd2, %rd1, %rd11;
	mov.b64 	%rd12, 4950912855330343670;
	st.global.u64 	[%rd2+8], %rd12;
	setp.gt.s32 	%p2, %r101, %r3;
	@%p2 bra 	$L__BB0_49;
	ld.param.u32 	%r93, [_Z13compareKernelP6float2S0_Pdii_param_4];
	add.s32 	%r4, %r93, -1;
	setp.lt.s32 	%p3, %r93, 1;
	mov.f64 	%fd40, 0d4000000000000000;
	{
	.reg .b32 %temp; 
	mov.b64 	{%temp, %r5}, %fd40;
	}
	and.b32  	%r6, %r5, 2146435072;
	setp.eq.s32 	%p4, %r6, 1062207488;
	setp.lt.s32 	%p5, %r5, 0;
	selp.b32 	%r7, 0, 2146435072, %p5;
	and.b32  	%r41, %r5, 2147483647;
	setp.ne.s32 	%p6, %r41, 1071644672;
	and.pred  	%p1, %p4, %p6;
	or.b32  	%r8, %r7, -2147483648;
	@%p3 bra 	$L__BB0_29;
	mov.f64 	%fd95, 0d44B52D02C7E14AF6;
$L__BB0_3:
	add.s32 	%r56, %r4, %r101;
	setp.ge.s32 	%p22, %r56, %r35;
	@%p22 bra 	$L__BB0_28;
	ld.param.u32 	%r95, [_Z13compareKernelP6float2S0_Pdii_param_4];
	ld.param.u64 	%rd35, [_Z13compareKernelP6float2S0_Pdii_param_1];
	cvta.to.global.u64 	%rd28, %rd35;
	add.s64 	%rd36, %rd28, 4;
	neg.s32 	%r98, %r95;
	mul.wide.s32 	%rd29, %r101, 8;
	add.s64 	%rd4, %rd1, %rd29;
	mov.b64 	%rd30, 0;
	st.global.u64 	[%rd4], %rd30;
	mov.f64 	%fd90, 0d0000000000000000;
	mov.u32 	%r97, %r101;
$L__BB0_5:
	ld.param.u64 	%rd34, [_Z13compareKernelP6float2S0_Pdii_param_0];
	setp.lt.s32 	%p23, %r5, 0;
	setp.eq.s32 	%p24, %r6, 1062207488;
	mul.wide.s32 	%rd31, %r97, 8;
	cvta.to.global.u64 	%rd32, %rd34;
	add.s64 	%rd33, %rd32, %rd31;
	add.s64 	%rd6, %rd33, 4;
	ld.global.f32 	%f1, [%rd33];
	cvt.f64.f32 	%fd3, %f1;
	{
	.reg .b32 %temp; 
	mov.b64 	{%temp, %r13}, %fd3;
	}
	abs.f64 	%fd4, %fd3;
	{ // callseq 0, 0
	.param .b64 param0;
	st.param.f64 	[param0], %fd4;
	.param .b64 retval0;
	call.uni (retval0), 
	__internal_accurate_pow, 
	(
	param0
	);
	ld.param.f64 	%fd50, [retval0];
	} // callseq 0
	setp.lt.s32 	%p26, %r13, 0;
	neg.f64 	%fd52, %fd50;
	selp.f64 	%fd53, %fd52, %fd50, %p24;
	selp.f64 	%fd54, %fd53, %fd50, %p26;
	setp.eq.f32 	%p27, %f1, 0f00000000;
	selp.b32 	%r57, %r13, 0, %p24;
	or.b32  	%r58, %r57, 2146435072;
	selp.b32 	%r59, %r58, %r57, %p23;
	mov.b32 	%r60, 0;
	mov.b64 	%fd55, {%r60, %r59};
	selp.f64 	%fd91, %fd55, %fd54, %p27;
	add.f64 	%fd56, %fd3, 0d4000000000000000;
	{
	.reg .b32 %temp; 
	mov.b64 	{%temp, %r61}, %fd56;
	}
	and.b32  	%r62, %r61, 2146435072;
	setp.ne.s32 	%p28, %r62, 2146435072;
	@%p28 bra 	$L__BB0_10;
	setp.nan.f32 	%p29, %f1, %f1;
	@%p29 bra 	$L__BB0_9;
	setp.neu.f64 	%p30, %fd4, 0d7FF0000000000000;
	@%p30 bra 	$L__BB0_10;
	selp.b32 	%r63, %r8, %r7, %p1;
	selp.b32 	%r64, %r63, %r7, %p26;
	mov.b32 	%r65, 0;
	mov.b64 	%fd91, {%r65, %r64};
	bra.uni 	$L__BB0_10;
$L__BB0_9:
	mov.f64 	%fd57, 0d4000000000000000;
	add.rn.f64 	%fd91, %fd3, %fd57;
$L__BB0_10:
	setp.eq.f32 	%p35, %f1, 0f3F800000;
	selp.f64 	%fd9, 0d3FF0000000000000, %fd91, %p35;
	ld.global.f32 	%f2, [%rd6];
	cvt.f64.f32 	%fd10, %f2;
	{
	.reg .b32 %temp; 
	mov.b64 	{%temp, %r14}, %fd10;
	}
	abs.f64 	%fd11, %fd10;
	{ // callseq 1, 0
	.param .b64 param0;
	st.param.f64 	[param0], %fd11;
	.param .b64 retval0;
	call.uni (retval0), 
	__internal_accurate_pow, 
	(
	param0
	);
	ld.param.f64 	%fd58, [retval0];
	} // callseq 1
	setp.lt.s32 	%p36, %r14, 0;
	neg.f64 	%fd60, %fd58;
	selp.f64 	%fd61, %fd60, %fd58, %p24;
	selp.f64 	%fd62, %fd61, %fd58, %p36;
	setp.eq.f32 	%p37, %f2, 0f00000000;
	selp.b32 	%r66, %r14, 0, %p24;
	or.b32  	%r67, %r66, 2146435072;
	selp.b32 	%r68, %r67, %r66, %p23;
	mov.b32 	%r69, 0;
	mov.b64 	%fd63, {%r69, %r68};
	selp.f64 	%fd92, %fd63, %fd62, %p37;
	add.f64 	%fd64, %fd10, 0d4000000000000000;
	{
	.reg .b32 %temp; 
	mov.b64 	{%temp, %r70}, %fd64;
	}
	and.b32  	%r71, %r70, 2146435072;
	setp.ne.s32 	%p38, %r71, 2146435072;
	@%p38 bra 	$L__BB0_15;
	setp.nan.f32 	%p39, %f2, %f2;
	@%p39 bra 	$L__BB0_14;
	setp.neu.f64 	%p40, %fd11, 0d7FF0000000000000;
	@%p40 bra 	$L__BB0_15;
	selp.b32 	%r72, %r8, %r7, %p1;
	selp.b32 	%r73, %r72, %r7, %p36;
	mov.b32 	%r74, 0;
	mov.b64 	%fd92, {%r74, %r73};
	bra.uni 	$L__BB0_15;
$L__BB0_14:
	mov.f64 	%fd65, 0d4000000000000000;
	add.rn.f64 	%fd92, %fd10, %fd65;
$L__BB0_15:
	setp.eq.f32 	%p45, %f2, 0f3F800000;
	selp.f64 	%fd66, 0d3FF0000000000000, %fd92, %p45;
	add.f64 	%fd16, %fd9, %fd66;
	ld.global.f32 	%f3, [%rd36+-4];
	cvt.f64.f32 	%fd17, %f3;
	{
	.reg .b32 %temp; 
	mov.b64 	{%temp, %r15}, %fd17;
	}
	abs.f64 	%fd18, %fd17;
	{ // callseq 2, 0
	.param .b64 param0;
	st.param.f64 	[param0], %fd18;
	.param .b64 retval0;
	call.uni (retval0), 
	__internal_accurate_pow, 
	(
	param0
	);
	ld.param.f64 	%fd67, [retval0];
	} // callseq 2
	setp.lt.s32 	%p46, %r15, 0;
	neg.f64 	%fd69, %fd67;
	selp.f64 	%fd70, %fd69, %fd67, %p24;
	selp.f64 	%fd71, %fd70, %fd67, %p46;
	setp.eq.f32 	%p47, %f3, 0f00000000;
	selp.b32 	%r75, %r15, 0, %p24;
	or.b32  	%r76, %r75, 2146435072;
	selp.b32 	%r77, %r76, %r75, %p23;
	mov.b32 	%r78, 0;
	mov.b64 	%fd72, {%r78, %r77};
	selp.f64 	%fd93, %fd72, %fd71, %p47;
	add.f64 	%fd73, %fd17, 0d4000000000000000;
	{
	.reg .b32 %temp; 
	mov.b64 	{%temp, %r79}, %fd73;
	}
	and.b32  	%r80, %r79, 2146435072;
	setp.ne.s32 	%p48, %r80, 2146435072;
	@%p48 bra 	$L__BB0_20;
	setp.nan.f32 	%p49, %f3, %f3;
	@%p49 bra 	$L__BB0_19;
	setp.neu.f64 	%p50, %fd18, 0d7FF0000000000000;
	@%p50 bra 	$L__BB0_20;
	selp.b32 	%r81, %r8, %r7, %p1;
	selp.b32 	%r82, %r81, %r7, %p46;
	mov.b32 	%r83, 0;
	mov.b64 	%fd93, {%r83, %r82};
	bra.uni 	$L__BB0_20;
$L__BB0_19:
	mov.f64 	%fd74, 0d4000000000000000;
	add.rn.f64 	%fd93, %fd17, %fd74;
$L__BB0_20:
	setp.eq.f32 	%p55, %f3, 0f3F800000;
	selp.f64 	%fd23, 0d3FF0000000000000, %fd93, %p55;
	ld.global.f32 	%f4, [%rd36];
	cvt.f64.f32 	%fd24, %f4;
	{
	.reg .b32 %temp; 
	mov.b64 	{%temp, %r16}, %fd24;
	}
	abs.f64 	%fd25, %fd24;
	{ // callseq 3, 0
	.param .b64 param0;
	st.param.f64 	[param0], %fd25;
	.param .b64 retval0;
	call.uni (retval0), 
	__internal_accurate_pow, 
	(
	param0
	);
	ld.param.f64 	%fd75, [retval0];
	} // callseq 3
	setp.lt.s32 	%p56, %r16, 0;
	neg.f64 	%fd77, %fd75;
	selp.f64 	%fd78, %fd77, %fd75, %p24;
	selp.f64 	%fd79, %fd78, %fd75, %p56;
	setp.eq.f32 	%p57, %f4, 0f00000000;
	selp.b32 	%r84, %r16, 0, %p24;
	or.b32  	%r85, %r84, 2146435072;
	selp.b32 	%r86, %r85, %r84, %p23;
	mov.b32 	%r87, 0;
	mov.b64 	%fd80, {%r87, %r86};
	selp.f64 	%fd94, %fd80, %fd79, %p57;
	add.f64 	%fd81, %fd24, 0d4000000000000000;
	{
	.reg .b32 %temp; 
	mov.b64 	{%temp, %r88}, %fd81;
	}
	and.b32  	%r89, %r88, 2146435072;
	setp.ne.s32 	%p58, %r89, 2146435072;
	@%p58 bra 	$L__BB0_25;
	setp.nan.f32 	%p59, %f4, %f4;
	@%p59 bra 	$L__BB0_24;
	setp.neu.f64 	%p60, %fd25, 0d7FF0000000000000;
	@%p60 bra 	$L__BB0_25;
	selp.b32 	%r90, %r8, %r7, %p1;
	selp.b32 	%r91, %r90, %r7, %p56;
	mov.b32 	%r92, 0;
	mov.b64 	%fd94, {%r92, %r91};
	bra.uni 	$L__BB0_25;
$L__BB0_24:
	mov.f64 	%fd82, 0d4000000000000000;
	add.rn.f64 	%fd94, %fd24, %fd82;
$L__BB0_25:
	setp.eq.f32 	%p62, %f4, 0f3F800000;
	selp.f64 	%fd83, 0d3FF0000000000000, %fd94, %p62;
	add.f64 	%fd84, %fd23, %fd83;
	sqrt.rn.f64 	%fd85, %fd84;
	sqrt.rn.f64 	%fd86, %fd16;
	sub.f64 	%fd87, %fd86, %fd85;
	abs.f64 	%fd88, %fd87;
	add.f64 	%fd90, %fd90, %fd88;
	st.global.f64 	[%rd4], %fd90;
	add.s32 	%r98, %r98, 1;
	setp.eq.s32 	%p63, %r98, 0;
	add.s64 	%rd36, %rd36, 8;
	add.s32 	%r97, %r97, 1;
	@%p63 bra 	$L__BB0_26;
	bra.uni 	$L__BB0_5;
$L__BB0_26:
	setp.lt.f64 	%p64, %fd90, %fd95;
	@%p64 bra 	$L__BB0_27;
	bra.uni 	$L__BB0_28;
$L__BB0_27:
	mov.f64 	%fd95, %fd90;
$L__BB0_28:
	st.global.f64 	[%rd2+8], %fd95;
	add.s32 	%r101, %r101, %r1;
	setp.gt.s32 	%p65, %r101, %r3;
	@%p65 bra 	$L__BB0_49;
	bra.uni 	$L__BB0_3;
$L__BB0_29:
	ld.param.u32 	%r94, [_Z13compareKernelP6float2S0_Pdii_param_4];
	sub.s32 	%r42, %r35, %r94;
	add.s32 	%r43, %r42, 1;
	add.s32 	%r44, %r101, %r1;
	max.s32 	%r45, %r43, %r44;
	setp.lt.s32 	%p7, %r44, %r43;
	selp.u32 	%r46, 1, 0, %p7;
	add.s32 	%r47, %r44, %r46;
	sub.s32 	%r48, %r45, %r47;
	max.u32 	%r49, %r1, 1;
	div.u32 	%r50, %r48, %r49;
	add.s32 	%r20, %r50, %r46;
	and.b32  	%r51, %r20, 3;
	setp.eq.s32 	%p8, %r51, 3;
	mov.f64 	%fd101, 0d44B52D02C7E14AF6;
	@%p8 bra 	$L__BB0_35;
	add.s32 	%r53, %r20, 1;
	and.b32  	%r21, %r53, 3;
	mov.b32 	%r100, 0;
	mov.f64 	%fd101, 0d44B52D02C7E14AF6;
$L__BB0_31:
	.pragma "nounroll";
	add.s32 	%r54, %r4, %r101;
	setp.ge.s32 	%p9, %r54, %r35;
	@%p9 bra 	$L__BB0_34;
	mul.wide.s32 	%rd13, %r101, 8;
	add.s64 	%rd14, %rd1, %rd13;
	mov.b64 	%rd15, 0;
	st.global.u64 	[%rd14], %rd15;
	setp.leu.f64 	%p10, %fd101, 0d0000000000000000;
	@%p10 bra 	$L__BB0_34;
	mov.f64 	%fd101, 0d0000000000000000;
$L__BB0_34:
	st.global.f64 	[%rd2+8], %fd101;
	add.s32 	%r101, %r101, %r1;
	add.s32 	%r100, %r100, 1;
	setp.ne.s32 	%p11, %r100, %r21;
	@%p11 bra 	$L__BB0_31;
$L__BB0_35:
	setp.lt.u32 	%p12, %r20, 3;
	@%p12 bra 	$L__BB0_49;
$L__BB0_36:
	add.s32 	%r28, %r4, %r101;
	setp.ge.s32 	%p13, %r28, %r35;
	@%p13 bra 	$L__BB0_39;
	mul.wide.s32 	%rd16, %r101, 8;
	add.s64 	%rd17, %rd1, %rd16;
	mov.b64 	%rd18, 0;
	st.global.u64 	[%rd17], %rd18;
	setp.leu.f64 	%p14, %fd101, 0d0000000000000000;
	@%p14 bra 	$L__BB0_39;
	mov.f64 	%fd101, 0d0000000000000000;
$L__BB0_39:
	add.s32 	%r29, %r101, %r1;
	add.s32 	%r30, %r28, %r1;
	setp.ge.s32 	%p15, %r30, %r35;
	@%p15 bra 	$L__BB0_42;
	mul.wide.s32 	%rd19, %r29, 8;
	add.s64 	%rd20, %rd1, %rd19;
	mov.b64 	%rd21, 0;
	st.global.u64 	[%rd20], %rd21;
	setp.leu.f64 	%p16, %fd101, 0d0000000000000000;
	@%p16 bra 	$L__BB0_42;
	mov.f64 	%fd101, 0d0000000000000000;
$L__BB0_42:
	add.s32 	%r31, %r29, %r1;
	add.s32 	%r32, %r30, %r1;
	setp.ge.s32 	%p17, %r32, %r35;
	@%p17 bra 	$L__BB0_45;
	mul.wide.s32 	%rd22, %r31, 8;
	add.s64 	%rd23, %rd1, %rd22;
	mov.b64 	%rd24, 0;
	st.global.u64 	[%rd23], %rd24;
	setp.leu.f64 	%p18, %fd101, 0d0000000000000000;
	@%p18 bra 	$L__BB0_45;
	mov.f64 	%fd101, 0d0000000000000000;
$L__BB0_45:
	add.s32 	%r33, %r31, %r1;
	add.s32 	%r55, %r32, %r1;
	setp.ge.s32 	%p19, %r55, %r35;
	@%p19 bra 	$L__BB0_48;
	mul.wide.s32 	%rd25, %r33, 8;
	add.s64 	%rd26, %rd1, %rd25;
	mov.b64 	%rd27, 0;
	st.global.u64 	[%rd26], %rd27;
	setp.leu.f64 	%p20, %fd101, 0d0000000000000000;
	@%p20 bra 	$L__BB0_48;
	mov.f64 	%fd101, 0d0000000000000000;
$L__BB0_48:
	st.global.f64 	[%rd2+8], %fd101;
	add.s32 	%r101, %r33, %r1;
	setp.le.s32 	%p21, %r101, %r3;
	@%p21 bra 	$L__BB0_36;
$L__BB0_49:
	ret;

}
.func  (.param .b64 func_retval0) __internal_accurate_pow(
	.param .b64 __internal_accurate_pow_param_0
)
{
	.reg .pred 	%p<8>;
	.reg .b32 	%r<49>;
	.reg .b32 	%f<3>;
	.reg .b64 	%fd<109>;

	ld.param.f64 	%fd10, [__internal_accurate_pow_param_0];
	{
	.reg .b32 %temp; 
	mov.b64 	{%temp, %r46}, %fd10;
	}
	{
	.reg .b32 %temp; 
	mov.b64 	{%r45, %temp}, %fd10;
	}
	shr.u32 	%r47, %r46, 20;
	setp.gt.u32 	%p1, %r46, 1048575;
	@%p1 bra 	$L__BB1_2;
	mul.f64 	%fd11, %fd10, 0d4350000000000000;
	{
	.reg .b32 %temp; 
	mov.b64 	{%temp, %r46}, %fd11;
	}
	{
	.reg .b32 %temp; 
	mov.b64 	{%r45, %temp}, %fd11;
	}
	shr.u32 	%r16, %r46, 20;
	add.s32 	%r47, %r16, -54;
$L__BB1_2:
	add.s32 	%r48, %r47, -1023;
	and.b32  	%r17, %r46, -2146435073;
	or.b32  	%r18, %r17, 1072693248;
	mov.b64 	%fd107, {%r45, %r18};
	setp.lt.u32 	%p2, %r18, 1073127583;
	@%p2 bra 	$L__BB1_4;
	{
	.reg .b32 %temp; 
	mov.b64 	{%r19, %temp}, %fd107;
	}
	{
	.reg .b32 %temp; 
	mov.b64 	{%temp, %r20}, %fd107;
	}
	add.s32 	%r21, %r20, -1048576;
	mov.b64 	%fd107, {%r19, %r21};
	add.s32 	%r48, %r47, -1022;
$L__BB1_4:
	add.f64 	%fd12, %fd107, 0dBFF0000000000000;
	add.f64 	%fd13, %fd107, 0d3FF0000000000000;
	rcp.approx.ftz.f64 	%fd14, %fd13;
	neg.f64 	%fd15, %fd13;
	fma.rn.f64 	%fd16, %fd15, %fd14, 0d3FF0000000000000;
	fma.rn.f64 	%fd17, %fd16, %fd16, %fd16;
	fma.rn.f64 	%fd18, %fd17, %fd14, %fd14;
	mul.f64 	%fd19, %fd12, %fd18;
	fma.rn.f64 	%fd20, %fd12, %fd18, %fd19;
	mul.f64 	%fd21, %fd20, %fd20;
	fma.rn.f64 	%fd22, %fd21, 0d3EB0F5FF7D2CAFE2, 0d3ED0F5D241AD3B5A;
	fma.rn.f64 	%fd23, %fd22, %fd21, 0d3EF3B20A75488A3F;
	fma.rn.f64 	%fd24, %fd23, %fd21, 0d3F1745CDE4FAECD5;
	fma.rn.f64 	%fd25, %fd24, %fd21, 0d3F3C71C7258A578B;
	fma.rn.f64 	%fd26, %fd25, %fd21, 0d3F6249249242B910;
	fma.rn.f64 	%fd27, %fd26, %fd21, 0d3F89999999999DFB;
	sub.f64 	%fd28, %fd12, %fd20;
	add.f64 	%fd29, %fd28, %fd28;
	neg.f64 	%fd30, %fd20;
	fma.rn.f64 	%fd31, %fd30, %fd12, %fd29;
	mul.f64 	%fd32, %fd18, %fd31;
	fma.rn.f64 	%fd33, %fd21, %fd27, 0d3FB5555555555555;
	mov.f64 	%fd34, 0d3FB5555555555555;
	sub.f64 	%fd35, %fd34, %fd33;
	fma.rn.f64 	%fd36, %fd21, %fd27, %fd35;
	add.f64 	%fd37, %fd36, 0dBC46A4CB00B9E7B0;
	add.f64 	%fd38, %fd33, %fd37;
	sub.f64 	%fd39, %fd33, %fd38;
	add.f64 	%fd40, %fd37, %fd39;
	mul.rn.f64 	%fd41, %fd20, %fd20;
	neg.f64 	%fd42, %fd41;
	fma.rn.f64 	%fd43, %fd20, %fd20, %fd42;
	{
	.reg .b32 %temp; 
	mov.b64 	{%r22, %temp}, %fd32;
	}
	{
	.reg .b32 %temp; 
	mov.b64 	{%temp, %r23}, %fd32;
	}
	add.s32 	%r24, %r23, 1048576;
	mov.b64 	%fd44, {%r22, %r24};
	fma.rn.f64 	%fd45, %fd20, %fd44, %fd43;
	mul.rn.f64 	%fd46, %fd41, %fd20;
	neg.f64 	%fd47, %fd46;
	fma.rn.f64 	%fd48, %fd41, %fd20, %fd47;
	fma.rn.f64 	%fd49, %fd41, %fd32, %fd48;
	fma.rn.f64 	%fd50, %fd45, %fd20, %fd49;
	mul.rn.f64 	%fd51, %fd38, %fd46;
	neg.f64 	%fd52, %fd51;
	fma.rn.f64 	%fd53, %fd38, %fd46, %fd52;
	fma.rn.f64 	%fd54, %fd38, %fd50, %fd53;
	fma.rn.f64 	%fd55, %fd40, %fd46, %fd54;
	add.f64 	%fd56, %fd51, %fd55;
	sub.f64 	%fd57, %fd51, %fd56;
	add.f64 	%fd58, %fd55, %fd57;
	add.f64 	%fd59, %fd20, %fd56;
	sub.f64 	%fd60, %fd20, %fd59;
	add.f64 	%fd61, %fd56, %fd60;
	add.f64 	%fd62, %fd58, %fd61;
	add.f64 	%fd63, %fd32, %fd62;
	add.f64 	%fd64, %fd59, %fd63;
	sub.f64 	%fd65, %fd59, %fd64;
	add.f64 	%fd66, %fd63, %fd65;
	xor.b32  	%r25, %r48, -2147483648;
	mov.b32 	%r26, 1127219200;
	mov.b64 	%fd67, {%r25, %r26};
	mov.b32 	%r27, -2147483648;
	mov.b64 	%fd68, {%r27, %r26};
	sub.f64 	%fd69, %fd67, %fd68;
	fma.rn.f64 	%fd70, %fd69, 0d3FE62E42FEFA39EF, %fd64;
	fma.rn.f64 	%fd71, %fd69, 0dBFE62E42FEFA39EF, %fd70;
	sub.f64 	%fd72, %fd71, %fd64;
	sub.f64 	%fd73, %fd66, %fd72;
	fma.rn.f64 	%fd74, %fd69, 0d3C7ABC9E3B39803F, %fd73;
	add.f64 	%fd75, %fd70, %fd74;
	sub.f64 	%fd76, %fd70, %fd75;
	add.f64 	%fd77, %fd74, %fd76;
	mov.f64 	%fd78, 0d4000000000000000;
	{
	.reg .b32 %temp; 
	mov.b64 	{%temp, %r28}, %fd78;
	}
	{
	.reg .b32 %temp; 
	mov.b64 	{%r29, %temp}, %fd78;
	}
	shl.b32 	%r30, %r28, 1;
	setp.gt.u32 	%p3, %r30, -33554433;
	and.b32  	%r31, %r28, -15728641;
	selp.b32 	%r32, %r31, %r28, %p3;
	mov.b64 	%fd79, {%r29, %r32};
	mul.rn.f64 	%fd80, %fd75, %fd79;
	neg.f64 	%fd81, %fd80;
	fma.rn.f64 	%fd82, %fd75, %fd79, %fd81;
	fma.rn.f64 	%fd83, %fd77, %fd79, %fd82;
	add.f64 	%fd4, %fd80, %fd83;
	sub.f64 	%fd84, %fd80, %fd4;
	add.f64 	%fd5, %fd83, %fd84;
	fma.rn.f64 	%fd85, %fd4, 0d3FF71547652B82FE, 0d4338000000000000;
	{
	.reg .b32 %temp; 
	mov.b64 	{%r13, %temp}, %fd85;
	}
	mov.f64 	%fd86, 0dC338000000000000;
	add.rn.f64 	%fd87, %fd85, %fd86;
	fma.rn.f64 	%fd88, %fd87, 0dBFE62E42FEFA39EF, %fd4;
	fma.rn.f64 	%fd89, %fd87, 0dBC7ABC9E3B39803F, %fd88;
	fma.rn.f64 	%fd90, %fd89, 0d3E5ADE1569CE2BDF, 0d3E928AF3FCA213EA;
	fma.rn.f64 	%fd91, %fd90, %fd89, 0d3EC71DEE62401315;
	fma.rn.f64 	%fd92, %fd91, %fd89, 0d3EFA01997C89EB71;
	fma.rn.f64 	%fd93, %fd92, %fd89, 0d3F2A01A014761F65;
	fma.rn.f64 	%fd94, %fd93, %fd89, 0d3F56C16C1852B7AF;
	fma.rn.f64 	%fd95, %fd94, %fd89, 0d3F81111111122322;
	fma.rn.f64 	%fd96, %fd95, %fd89, 0d3FA55555555502A1;
	fma.rn.f64 	%fd97, %fd96, %fd89, 0d3FC5555555555511;
	fma.rn.f64 	%fd98, %fd97, %fd89, 0d3FE000000000000B;
	fma.rn.f64 	%fd99, %fd98, %fd89, 0d3FF0000000000000;
	fma.rn.f64 	%fd100, %fd99, %fd89, 0d3FF0000000000000;
	{
	.reg .b32 %temp; 
	mov.b64 	{%r14, %temp}, %fd100;
	}
	{
	.reg .b32 %temp; 
	mov.b64 	{%temp, %r15}, %fd100;
	}
	shl.b32 	%r33, %r13, 20;
	add.s32 	%r34, %r33, %r15;
	mov.b64 	%fd108, {%r14, %r34};
	{
	.reg .b32 %temp; 
	mov.b64 	{%temp, %r35}, %fd4;
	}
	mov.b32 	%f2, %r35;
	abs.f32 	%f1, %f2;
	setp.lt.f32 	%p4, %f1, 0f4086232B;
	@%p4 bra 	$L__BB1_7;
	setp.lt.f64 	%p5, %fd4, 0d0000000000000000;
	add.f64 	%fd101, %fd4, 0d7FF0000000000000;
	selp.f64 	%fd108, 0d0000000000000000, %fd101, %p5;
	setp.geu.f32 	%p6, %f1, 0f40874800;
	@%p6 bra 	$L__BB1_7;
	shr.u32 	%r36, %r13, 31;
	add.s32 	%r37, %r13, %r36;
	shr.s32 	%r38, %r37, 1;
	shl.b32 	%r39, %r38, 20;
	add.s32 	%r40, %r15, %r39;
	mov.b64 	%fd102, {%r14, %r40};
	sub.s32 	%r41, %r13, %r38;
	shl.b32 	%r42, %r41, 20;
	add.s32 	%r43, %r42, 1072693248;
	mov.b32 	%r44, 0;
	mov.b64 	%fd103, {%r44, %r43};
	mul.f64 	%fd108, %fd103, %fd102;
$L__BB1_7:
	abs.f64 	%fd104, %fd108;
	setp.eq.f64 	%p7, %fd104, 0d7FF0000000000000;
	fma.rn.f64 	%fd105, %fd108, %fd5, %fd108;
	selp.f64 	%fd106, %fd108, %fd105, %p7;
	st.param.f64 	[func_retval0], %fd106;
	ret;

}


// ===== COMPILED SASS (sm_100) =====

	.target	sm_100

	.elftype	@"ET_EXEC"


//--------------------- .note.nv.tkinfo           --------------------------
	.section	.note.nv.tkinfo,"",@"SHT_NOTE"
	.sectionflags	@"SHF_NOTE_NV_TKINFO"
	.tkinfo
        /*0018*/ 	.word	0x00000002
        /*0030*/ 	.string	""
        /*0030*/ 	.string	"ptxas"
        /*0030*/ 	.string	"Cuda compilation tools, release 13.0, V13.0.88"
        /*0030*/ 	.string	"Build cuda_13.0.r13.0/compiler.36424714_0"
        /*0030*/ 	.string	"-arch sm_100 -m 64 "



//--------------------- .note.nv.cuinfo           --------------------------
	.section	.note.nv.cuinfo,"",@"SHT_NOTE"
	.sectionflags	@"SHF_NOTE_NV_CUINFO"
        /*0018*/ 	.short	0x0002
        /*001a*/ 	.short	0x0064
        /*001c*/ 	.short	0x0082
	.zero		2


//--------------------- .nv.info                  --------------------------
	.section	.nv.info,"",@"SHT_CUDA_INFO"
	.align	4


	//----- nvinfo : EIATTR_REGCOUNT
	.align		4
        /*0000*/ 	.byte	0x04, 0x2f
        /*0002*/ 	.short	(.L_1 - .L_0)
	.align		4
.L_0:
        /*0004*/ 	.word	index@(_Z13compareKernelP6float2S0_Pdii)
        /*0008*/ 	.word	0x0000002e


	//----- nvinfo : EIATTR_FRAME_SIZE
	.align		4
.L_1:
        /*000c*/ 	.byte	0x04, 0x11
        /*000e*/ 	.short	(.L_3 - .L_2)
	.align		4
.L_2:
        /*0010*/ 	.word	index@($_Z13compareKernelP6float2S0_Pdii$__internal_accurate_pow)
        /*0014*/ 	.word	0x00000000


	//----- nvinfo : EIATTR_FRAME_SIZE
	.align		4
.L_3:
        /*0018*/ 	.byte	0x04, 0x11
        /*001a*/ 	.short	(.L_5 - .L_4)
	.align		4
.L_4:
        /*001c*/ 	.word	index@($__internal_0_$__cuda_sm20_dsqrt_rn_f64_mediumpath_v1)
        /*0020*/ 	.word	0x00000000


	//----- nvinfo : EIATTR_FRAME_SIZE
	.align		4
.L_5:
        /*0024*/ 	.byte	0x04, 0x11
        /*0026*/ 	.short	(.L_7 - .L_6)
	.align		4
.L_6:
        /*0028*/ 	.word	index@(_Z13compareKernelP6float2S0_Pdii)
        /*002c*/ 	.word	0x00000000


	//----- nvinfo : EIATTR_MIN_STACK_SIZE
	.align		4
.L_7:
        /*0030*/ 	.byte	0x04, 0x12
        /*0032*/ 	.short	(.L_9 - .L_8)
	.align		4
.L_8:
        /*0034*/ 	.word	index@(_Z13compareKernelP6float2S0_Pdii)
        /*0038*/ 	.word	0x00000000
.L_9:


//--------------------- .nv.compat                --------------------------
	.section	.nv.compat,"",@"SHT_CUDA_COMPAT_INFO"
	.align	4
        /*0000*/ 	.byte	0x02, 0x09, 0x00, 0x00, 0x02, 0x02, 0x01, 0x00, 0x02, 0x05, 0x05, 0x00, 0x03, 0x07, 0x01, 0x01
        /*0010*/ 	.byte	0x02, 0x03, 0x00, 0x00, 0x02, 0x06, 0x01, 0x00, 0x04, 0x0b, 0x08, 0x00, 0x01, 0x00, 0x00, 0x00
        /*0020*/ 	.byte	0x00, 0x00, 0x00, 0x00


//--------------------- .nv.info._Z13compareKernelP6float2S0_Pdii --------------------------
	.section	.nv.info._Z13compareKernelP6float2S0_Pdii,"",@"SHT_CUDA_INFO"
	.sectionflags	@""
	.align	4


	//----- nvinfo : EIATTR_CUDA_API_VERSION
	.align		4
        /*0000*/ 	.byte	0x04, 0x37
        /*0002*/ 	.short	(.L_11 - .L_10)
.L_10:
        /*0004*/ 	.word	0x00000082


	//----- nvinfo : EIATTR_KPARAM_INFO
	.align		4
.L_11:
        /*0008*/ 	.byte	0x04, 0x17
        /*000a*/ 	.short	(.L_13 - .L_12)
.L_12:
        /*000c*/ 	.word	0x00000000
        /*0010*/ 	.short	0x0004
        /*0012*/ 	.short	0x001c
        /*0014*/ 	.byte	0x00, 0xf0, 0x11, 0x00


	//----- nvinfo : EIATTR_KPARAM_INFO
	.align		4
.L_13:
        /*0018*/ 	.byte	0x04, 0x17
        /*001a*/ 	.short	(.L_15 - .L_14)
.L_14:
        /*001c*/ 	.word	0x00000000
        /*0020*/ 	.short	0x0003
        /*0022*/ 	.short	0x0018
        /*0024*/ 	.byte	0x00, 0xf0, 0x11, 0x00


	//----- nvinfo : EIATTR_KPARAM_INFO
	.align		4
.L_15:
        /*0028*/ 	.byte	0x04, 0x17
        /*002a*/ 	.short	(.L_17 - .L_16)
.L_16:
        /*002c*/ 	.word	0x00000000
        /*0030*/ 	.short	0x0002
        /*0032*/ 	.short	0x0010
        /*0034*/ 	.byte	0x00, 0xf5, 0x21, 0x00


	//----- nvinfo : EIATTR_KPARAM_INFO
	.align		4
.L_17:
        /*0038*/ 	.byte	0x04, 0x17
        /*003a*/ 	.short	(.L_19 - .L_18)
.L_18:
        /*003c*/ 	.word	0x00000000
        /*0040*/ 	.short	0x0001
        /*0042*/ 	.short	0x0008
        /*0044*/ 	.byte	0x00, 0xf5, 0x21, 0x00


	//----- nvinfo : EIATTR_KPARAM_INFO
	.align		4
.L_19:
        /*0048*/ 	.byte	0x04, 0x17
        /*004a*/ 	.short	(.L_21 - .L_20)
.L_20:
        /*004c*/ 	.word	0x00000000
        /*0050*/ 	.short	0x0000
        /*0052*/ 	.short	0x0000
        /*0054*/ 	.byte	0x00, 0xf5, 0x21, 0x00


	//----- nvinfo : EIATTR_SPARSE_MMA_MASK
	.align		4
.L_21:
        /*0058*/ 	.byte	0x03, 0x50
        /*005a*/ 	.short	0x0000


	//----- nvinfo : EIATTR_MAXREG_COUNT
	.align		4
        /*005c*/ 	.byte	0x03, 0x1b
        /*005e*/ 	.short	0x00ff


	//----- nvinfo : EIATTR_MERCURY_ISA_VERSION
	.align		4
        /*0060*/ 	.byte	0x03, 0x5f
        /*0062*/ 	.short	0x0101


	//----- nvinfo : EIATTR_VRC_CTA_INIT_COUNT
	.align		4
        /*0064*/ 	.byte	0x02, 0x4a
	.zero		1
	.zero		1


	//----- nvinfo : EIATTR_EXIT_INSTR_OFFSETS
	.align		4
        /*0068*/ 	.byte	0x04, 0x1c
        /*006a*/ 	.short	(.L_23 - .L_22)


	//   ....[0]....
.L_22:
        /*006c*/ 	.word	0x00000100


	//   ....[1]....
        /*0070*/ 	.word	0x00000df0


	//   ....[2]....
        /*0074*/ 	.word	0x00001190


	//   ....[3]....
        /*0078*/ 	.word	0x00001470


	//----- nvinfo : EIATTR_CRS_STACK_SIZE
	.align		4
.L_23:
        /*007c*/ 	.byte	0x04, 0x1e
        /*007e*/ 	.short	(.L_25 - .L_24)
.L_24:
        /*0080*/ 	.word	0x00000000


	//----- nvinfo : EIATTR_CBANK_PARAM_SIZE
	.align		4
.L_25:
        /*0084*/ 	.byte	0x03, 0x19
        /*0086*/ 	.short	0x0020


	//----- nvinfo : EIATTR_PARAM_CBANK
	.align		4
        /*0088*/ 	.byte	0x04, 0x0a
        /*008a*/ 	.short	(.L_27 - .L_26)
	.align		4
.L_26:
        /*008c*/ 	.word	index@(.nv.constant0._Z13compareKernelP6float2S0_Pdii)
        /*0090*/ 	.short	0x0380
        /*0092*/ 	.short	0x0020


	//----- nvinfo : EIATTR_SW_WAR
	.align		4
.L_27:
        /*0094*/ 	.byte	0x04, 0x36
        /*0096*/ 	.short	(.L_29 - .L_28)
.L_28:
        /*0098*/ 	.word	0x00000008
.L_29:


//--------------------- .nv.callgraph             --------------------------
	.section	.nv.callgraph,"",@"SHT_CUDA_CALLGRAPH"
	.align	4
	.sectionentsize	8
	.align		4
        /*0000*/ 	.word	0x00000000
	.align		4
        /*0004*/ 	.word	0xffffffff
	.align		4
        /*0008*/ 	.word	0x00000000
	.align		4
        /*000c*/ 	.word	0xfffffffe
	.align		4
        /*0010*/ 	.word	0x00000000
	.align		4
        /*0014*/ 	.word	0xfffffffd
	.align		4
        /*0018*/ 	.word	0x00000000
	.align		4
        /*001c*/ 	.word	0xfffffffc


//--------------------- .text._Z13compareKernelP6float2S0_Pdii --------------------------
	.section	.text._Z13compareKernelP6float2S0_Pdii,"ax",@progbits
	.align	128
.text._Z13compareKernelP6float2S0_Pdii:
        .type           _Z13compareKernelP6float2S0_Pdii,@function
        .size           _Z13compareKernelP6float2S0_Pdii,(.L_x_43 - _Z13compareKernelP6float2S0_Pdii)
        .other          _Z13compareKernelP6float2S0_Pdii,@"STO_CUDA_ENTRY STV_DEFAULT"
_Z13compareKernelP6float2S0_Pdii:
[----:B------:R-:W-:Y:S01]  /*0000*/  LDC R1, c[0x0][0x37c] ;  /* 0x0000df00ff017b82 */ /* 0x000fe20000000800 */
[----:B------:R-:W0:Y:S07]  /*0010*/  S2R R7, SR_CTAID.X ;  /* 0x0000000000077919 */ /* 0x000e2e0000002500 */
[----:B------:R-:W1:Y:S01]  /*0020*/  LDC.64 R2, c[0x0][0x398] ;  /* 0x0000e600ff027b82 */ /* 0x000e620000000a00 */
[----:B------:R-:W0:Y:S01]  /*0030*/  LDCU UR4, c[0x0][0x360] ;  /* 0x00006c00ff0477ac */ /* 0x000e220008000800 */
[----:B------:R-:W-:Y:S01]  /*0040*/  IMAD.MOV.U32 R4, RZ, RZ, -0x381eb50a ;  /* 0xc7e14af6ff047424 */ /* 0x000fe200078e00ff */
[----:B------:R-:W0:Y:S01]  /*0050*/  S2R R0, SR_TID.X ;  /* 0x0000000000007919 */ /* 0x000e220000002100 */
[----:B------:R-:W-:Y:S01]  /*0060*/  IMAD.MOV.U32 R5, RZ, RZ, 0x44b52d02 ;  /* 0x44b52d02ff057424 */ /* 0x000fe200078e00ff */
[----:B------:R-:W2:Y:S03]  /*0070*/  LDCU.64 UR10, c[0x0][0x358] ;  /* 0x00006b00ff0a77ac */ /* 0x000ea60008000a00 */
[----:B------:R-:W3:Y:S01]  /*0080*/  LDC.64 R16, c[0x0][0x390] ;  /* 0x0000e400ff107b82 */ /* 0x000ee20000000a00 */
[----:B------:R-:W4:Y:S01]  /*0090*/  LDCU UR5, c[0x0][0x370] ;  /* 0x00006e00ff0577ac */ /* 0x000f220008000800 */
[----:B-1----:R-:W-:-:S04]  /*00a0*/  IMAD.IADD R2, R2, 0x1, -R3 ;  /* 0x0000000102027824 */ /* 0x002fc800078e0a03 */
[----:B---3--:R-:W-:-:S04]  /*00b0*/  IMAD.WIDE R16, R2, 0x8, R16 ;  /* 0x0000000802107825 */ /* 0x008fc800078e0210 */
[----:B0-----:R-:W-:Y:S01]  /*00c0*/  IMAD R7, R7, UR4, R0 ;  /* 0x0000000407077c24 */ /* 0x001fe2000f8e0200 */
[----:B--2---:R0:W-:Y:S01]  /*00d0*/  STG.E.64 desc[UR10][R16.64+0x8], R4 ;  /* 0x0000080410007986 */ /* 0x0041e2000c101b0a */
[----:B----4-:R-:W-:-:S03]  /*00e0*/  UIMAD UR4, UR4, UR5, URZ ;  /* 0x00000005040472a4 */ /* 0x010fc6000f8e02ff */
[----:B------:R-:W-:-:S13]  /*00f0*/  ISETP.GT.AND P0, PT, R7, R2, PT ;  /* 0x000000020700720c */ /* 0x000fda0003f04270 */
[----:B0-----:R-:W-:Y:S05]  /*0100*/  @P0 EXIT ;  /* 0x000000000000094d */ /* 0x001fea0003800000 */
[C---:B------:R-:W-:Y:S01]  /*0110*/  ISETP.GE.AND P0, PT, R3.reuse, 0x1, PT ;  /* 0x000000010300780c */ /* 0x040fe20003f06270 */
[----:B------:R-:W-:Y:S02]  /*0120*/  VIADD R3, R3, 0xffffffff ;  /* 0xffffffff03037836 */ /* 0x000fe40000000000 */
[----:B------:R-:W-:-:S10]  /*0130*/  IMAD.MOV.U32 R4, RZ, RZ, R7 ;  /* 0x000000ffff047224 */ /* 0x000fd400078e0007 */
[----:B------:R-:W-:Y:S05]  /*0140*/  @!P0 BRA `(.L_x_0) ;  /* 0x0000000c00308947 */ /* 0x000fea0003800000 */
[----:B------:R-:W-:Y:S02]  /*0150*/  HFMA2 R15, -RZ, RZ, 4.70703125, 0.0782470703125 ;  /* 0x44b52d02ff0f7431 */ /* 0x000fe400000001ff */
[----:B------:R-:W-:-:S07]  /*0160*/  IMAD.MOV.U32 R14, RZ, RZ, -0x381eb50a ;  /* 0xc7e14af6ff0e7424 */ /* 0x000fce00078e00ff */
.L_x_22:
[----:B------:R-:W0:Y:S01]  /*0170*/  LDCU UR5, c[0x0][0x398] ;  /* 0x00007300ff0577ac */ /* 0x000e220008000800 */
[----:B------:R-:W-:Y:S01]  /*0180*/  IMAD.IADD R0, R3, 0x1, R4 ;  /* 0x0000000103007824 */ /* 0x000fe200078e0204 */
[----:B------:R-:W-:Y:S04]  /*0190*/  BSSY.RECONVERGENT B0, `(.L_x_1) ;  /* 0x00000c2000007945 */ /* 0x000fe80003800200 */
[----:B0-----:R-:W-:-:S13]  /*01a0*/  ISETP.GE.AND P0, PT, R0, UR5, PT ;  /* 0x0000000500007c0c */ /* 0x001fda000bf06270 */
[----:B-1----:R-:W-:Y:S05]  /*01b0*/  @P0 BRA `(.L_x_2) ;  /* 0x0000000800fc0947 */ /* 0x002fea0003800000 */
[----:B------:R-:W0:Y:S01]  /*01c0*/  LDC.64 R12, c[0x0][0x390] ;  /* 0x0000e400ff0c7b82 */ /* 0x000e220000000a00 */
[----:B------:R-:W1:Y:S01]  /*01d0*/  LDCU.64 UR6, c[0x0][0x388] ;  /* 0x00007100ff0677ac */ /* 0x000e620008000a00 */
[----:B------:R-:W-:Y:S01]  /*01e0*/  IMAD.MOV.U32 R5, RZ, RZ, R4 ;  /* 0x000000ffff057224 */ /* 0x000fe200078e0004 */
[----:B------:R-:W-:Y:S01]  /*01f0*/  CS2R R10, SRZ ;  /* 0x00000000000a7805 */ /* 0x000fe2000001ff00 */
[----:B------:R-:W2:Y:S01]  /*0200*/  LDCU UR8, c[0x0][0x39c] ;  /* 0x00007380ff0877ac */ /* 0x000ea20008000800 */
[----:B-1----:R-:W-:Y:S02]  /*0210*/  UIADD3 UR5, UP0, UPT, UR6, 0x4, URZ ;  /* 0x0000000406057890 */ /* 0x002fe4000ff1e0ff */
[----:B--2---:R-:W-:Y:S01]  /*0220*/  UIADD3 UR8, UPT, UPT, -UR8, URZ, URZ ;  /* 0x000000ff08087290 */ /* 0x004fe2000fffe1ff */
[----:B0-----:R-:W-:Y:S01]  /*0230*/  IMAD.WIDE R12, R4, 0x8, R12 ;  /* 0x00000008040c7825 */ /* 0x001fe200078e020c */
[----:B------:R-:W-:-:S03]  /*0240*/  UIADD3.X UR6, UPT, UPT, URZ, UR7, URZ, UP0, !UPT ;  /* 0x00000007ff067290 */ /* 0x000fc600087fe4ff */
[----:B------:R-:W-:Y:S01]  /*0250*/  IMAD.U32 R8, RZ, RZ, UR5 ;  /* 0x00000005ff087e24 */ /* 0x000fe2000f8e00ff */
[----:B------:R0:W-:Y:S01]  /*0260*/  STG.E.64 desc[UR10][R12.64], RZ ;  /* 0x000000ff0c007986 */ /* 0x0001e2000c101b0a */
[----:B------:R-:W-:Y:S02]  /*0270*/  IMAD.U32 R6, RZ, RZ, UR8 ;  /* 0x00000008ff067e24 */ /* 0x000fe4000f8e00ff */
[----:B------:R-:W-:-:S07]  /*0280*/  IMAD.U32 R9, RZ, RZ, UR6 ;  /* 0x00000006ff097e24 */ /* 0x000fce000f8e00ff */
.L_x_21:
[----:B-1----:R-:W1:Y:S02]  /*0290*/  LDC.64 R42, c[0x0][0x380] ;  /* 0x0000e000ff2a7b82 */ /* 0x002e640000000a00 */
[----:B-1----:R-:W-:-:S05]  /*02a0*/  IMAD.WIDE R42, R5, 0x8, R42 ;  /* 0x00000008052a7825 */ /* 0x002fca00078e022a */
[----:B------:R-:W2:Y:S01]  /*02b0*/  LDG.E R7, desc[UR10][R42.64] ;  /* 0x0000000a2a077981 */ /* 0x000ea2000c1e1900 */
[----:B------:R-:W-:Y:S01]  /*02c0*/  BSSY.RECONVERGENT B1, `(.L_x_3) ;  /* 0x0000006000017945 */ /* 0x000fe20003800200 */
[----:B------:R-:W-:Y:S01]  /*02d0*/  MOV R0, 0x320 ;  /* 0x0000032000007802 */ /* 0x000fe20000000f00 */
[----:B--2---:R-:W1:Y:S02]  /*02e0*/  F2F.F64.F32 R18, R7 ;  /* 0x0000000700127310 */ /* 0x004e640000201800 */
[----:B-1----:R-:W-:-:S10]  /*02f0*/  DADD R22, -RZ, |R18| ;  /* 0x00000000ff167229 */ /* 0x002fd40000000512 */
[----:B------:R-:W-:-:S07]  /*0300*/  IMAD.MOV.U32 R41, RZ, RZ, R23 ;  /* 0x000000ffff297224 */ /* 0x000fce00078e0017 */
[----:B0-----:R-:W-:Y:S05]  /*0310*/  CALL.REL.NOINC `($_Z13compareKernelP6float2S0_Pdii$__internal_accurate_pow) ;  /* 0x0000001400007944 */ /* 0x001fea0003c00000 */
[----:B------:R-:W-:Y:S05]  /*0320*/  BSYNC.RECONVERGENT B1 ;  /* 0x0000000000017941 */ /* 0x000fea0003800200 */
.L_x_3:
[----:B------:R-:W-:Y:S01]  /*0330*/  DADD R20, R18, 2 ;  /* 0x4000000012147429 */ /* 0x000fe20000000000 */
[----:B------:R-:W-:Y:S01]  /*0340*/  FSETP.NEU.AND P0, PT, R7, RZ, PT ;  /* 0x000000ff0700720b */ /* 0x000fe20003f0d000 */
[----:B------:R-:W-:Y:S03]  /*0350*/  BSSY.RECONVERGENT B1, `(.L_x_4) ;  /* 0x000000e000017945 */ /* 0x000fe60003800200 */
[----:B------:R-:W-:Y:S02]  /*0360*/  FSEL R22, R22, RZ, P0 ;  /* 0x000000ff16167208 */ /* 0x000fe40000000000 */
[----:B------:R-:W-:-:S03]  /*0370*/  FSEL R23, R24, RZ, P0 ;  /* 0x000000ff18177208 */ /* 0x000fc60000000000 */
[----:B------:R-:W-:-:S04]  /*0380*/  LOP3.LUT R20, R21, 0x7ff00000, RZ, 0xc0, !PT ;  /* 0x7ff0000015147812 */ /* 0x000fc800078ec0ff */
[----:B------:R-:W-:-:S13]  /*0390*/  ISETP.NE.AND P1, PT, R20, 0x7ff00000, PT ;  /* 0x7ff000001400780c */ /* 0x000fda0003f25270 */
[----:B------:R-:W-:Y:S05]  /*03a0*/  @P1 BRA `(.L_x_5) ;  /* 0x0000000000201947 */ /* 0x000fea0003800000 */
[----:B------:R-:W-:-:S13]  /*03b0*/  FSETP.NAN.AND P0, PT, R7, R7, PT ;  /* 0x000000070700720b */ /* 0x000fda0003f08000 */
[----:B------:R-:W-:Y:S05]  /*03c0*/  @P0 BRA `(.L_x_6) ;  /* 0x0000000000140947 */ /* 0x000fea0003800000 */
[----:B------:R-:W-:-:S14]  /*03d0*/  DSETP.NEU.AND P0, PT, |R18|, +INF , PT ;  /* 0x7ff000001200742a */ /* 0x000fdc0003f0d200 */
[----:B------:R-:W-:Y:S05]  /*03e0*/  @P0 BRA `(.L_x_5) ;  /* 0x0000000000100947 */ /* 0x000fea0003800000 */
[----:B------:R-:W-:Y:S01]  /*03f0*/  MOV R22, 0x0 ;  /* 0x0000000000167802 */ /* 0x000fe20000000f00 */
[----:B------:R-:W-:Y:S01]  /*0400*/  IMAD.MOV.U32 R23, RZ, RZ, 0x7ff00000 ;  /* 0x7ff00000ff177424 */ /* 0x000fe200078e00ff */
[----:B------:R-:W-:Y:S06]  /*0410*/  BRA `(.L_x_5) ;  /* 0x0000000000047947 */ /* 0x000fec0003800000 */
.L_x_6:
[----:B------:R-:W-:-:S11]  /*0420*/  DADD R22, R18, 2 ;  /* 0x4000000012167429 */ /* 0x000fd60000000000 */
.L_x_5:
[----:B------:R-:W-:Y:S05]  /*0430*/  BSYNC.RECONVERGENT B1 ;  /* 0x0000000000017941 */ /* 0x000fea0003800200 */
.L_x_4:
[----:B------:R-:W2:Y:S01]  /*0440*/  LDG.E R40, desc[UR10][R42.64+0x4] ;  /* 0x0000040a2a287981 */ /* 0x000ea2000c1e1900 */
[----:B------:R-:W-:Y:S01]  /*0450*/  FSETP.NEU.AND P0, PT, R7, 1, PT ;  /* 0x3f8000000700780b */ /* 0x000fe20003f0d000 */
[----:B------:R-:W-:Y:S01]  /*0460*/  BSSY.RECONVERGENT B1, `(.L_x_7) ;  /* 0x0000009000017945 */ /* 0x000fe20003800200 */
[----:B------:R-:W-:Y:S02]  /*0470*/  MOV R0, 0x4f0 ;  /* 0x000004f000007802 */ /* 0x000fe40000000f00 */
[----:B------:R-:W-:Y:S02]  /*0480*/  FSEL R38, R22, RZ, P0 ;  /* 0x000000ff16267208 */ /* 0x000fe40000000000 */
[----:B------:R-:W-:Y:S01]  /*0490*/  FSEL R39, R23, 1.875, P0 ;  /* 0x3ff0000017277808 */ /* 0x000fe20000000000 */
[----:B--2---:R-:W0:Y:S02]  /*04a0*/  F2F.F64.F32 R18, R40 ;  /* 0x0000002800127310 */ /* 0x004e240000201800 */
[----:B0-----:R-:W-:-:S10]  /*04b0*/  DADD R20, -RZ, |R18| ;  /* 0x00000000ff147229 */ /* 0x001fd40000000512 */
[----:B------:R-:W-:Y:S02]  /*04c0*/  IMAD.MOV.U32 R22, RZ, RZ, R20 ;  /* 0x000000ffff167224 */ /* 0x000fe400078e0014 */
[----:B------:R-:W-:-:S07]  /*04d0*/  IMAD.MOV.U32 R41, RZ, RZ, R21 ;  /* 0x000000ffff297224 */ /* 0x000fce00078e0015 */
[----:B------:R-:W-:Y:S05]  /*04e0*/  CALL.REL.NOINC `($_Z13compareKernelP6float2S0_Pdii$__internal_accurate_pow) ;  /* 0x00000010008c7944 */ /* 0x000fea0003c00000 */
[----:B------:R-:W-:Y:S05]  /*04f0*/  BSYNC.RECONVERGENT B1 ;  /* 0x0000000000017941 */ /* 0x000fea0003800200 */
.L_x_7:
        /* <DEDUP_REMOVED lines=12> */
[----:B------:R-:W-:Y:S02]  /*05c0*/  IMAD.MOV.U32 R22, RZ, RZ, 0x0 ;  /* 0x00000000ff167424 */ /* 0x000fe400078e00ff */
[----:B------:R-:W-:Y:S01]  /*05d0*/  IMAD.MOV.U32 R23, RZ, RZ, 0x7ff00000 ;  /* 0x7ff00000ff177424 */ /* 0x000fe200078e00ff */
[----:B------:R-:W-:Y:S06]  /*05e0*/  BRA `(.L_x_9) ;  /* 0x0000000000047947 */ /* 0x000fec0003800000 */
.L_x_10:
[----:B------:R-:W-:-:S11]  /*05f0*/  DADD R22, R18, 2 ;  /* 0x4000000012167429 */ /* 0x000fd60000000000 */
.L_x_9:
[----:B------:R-:W-:Y:S05]  /*0600*/  BSYNC.RECONVERGENT B1 ;  /* 0x0000000000017941 */ /* 0x000fea0003800200 */
.L_x_8:
[----:B------:R-:W2:Y:S01]  /*0610*/  LDG.E R7, desc[UR10][R8.64+-0x4] ;  /* 0xfffffc0a08077981 */ /* 0x000ea2000c1e1900 */
[----:B------:R-:W-:Y:S01]  /*0620*/  FSETP.NEU.AND P0, PT, R40, 1, PT ;  /* 0x3f8000002800780b */ /* 0x000fe20003f0d000 */
[----:B------:R-:W-:Y:S01]  /*0630*/  BSSY.RECONVERGENT B1, `(.L_x_11) ;  /* 0x0000009000017945 */ /* 0x000fe20003800200 */
[----:B------:R-:W-:Y:S02]  /*0640*/  MOV R0, 0x6c0 ;  /* 0x000006c000007802 */ /* 0x000fe40000000f00 */
[----:B------:R-:W-:Y:S02]  /*0650*/  FSEL R20, R22, RZ, P0 ;  /* 0x000000ff16147208 */ /* 0x000fe40000000000 */
[----:B------:R-:W-:-:S06]  /*0660*/  FSEL R21, R23, 1.875, P0 ;  /* 0x3ff0000017157808 */ /* 0x000fcc0000000000 */
[----:B------:R-:W-:Y:S01]  /*0670*/  DADD R38, R38, R20 ;  /* 0x0000000026267229 */ /* 0x000fe20000000014 */
[----:B--2---:R-:W0:Y:S02]  /*0680*/  F2F.F64.F32 R18, R7 ;  /* 0x0000000700127310 */ /* 0x004e240000201800 */
[----:B0-----:R-:W-:-:S10]  /*0690*/  DADD R40, -RZ, |R18| ;  /* 0x00000000ff287229 */ /* 0x001fd40000000512 */
[----:B------:R-:W-:-:S07]  /*06a0*/  MOV R22, R40 ;  /* 0x0000002800167202 */ /* 0x000fce0000000f00 */
[----:B------:R-:W-:Y:S05]  /*06b0*/  CALL.REL.NOINC `($_Z13compareKernelP6float2S0_Pdii$__internal_accurate_pow) ;  /* 0x0000001000187944 */ /* 0x000fea0003c00000 */
[----:B------:R-:W-:Y:S05]  /*06c0*/  BSYNC.RECONVERGENT B1 ;  /* 0x0000000000017941 */ /* 0x000fea0003800200 */
.L_x_11:
[----:B------:R-:W-:Y:S01]  /*06d0*/  DADD R20, R18, 2 ;  /* 0x4000000012147429 */ /* 0x000fe20000000000 */
[----:B------:R-:W-:-:S04]  /*06e0*/  FSETP.NEU.AND P0, PT, R7, RZ, PT ;  /* 0x000000ff0700720b */ /* 0x000fc80003f0d000 */
        /* <DEDUP_REMOVED lines=12> */
.L_x_13:
[----:B------:R-:W-:-:S11]  /*07b0*/  DADD R22, R18, 2 ;  /* 0x4000000012167429 */ /* 0x000fd60000000000 */
.L_x_12:
        /* <DEDUP_REMOVED lines=12> */
.L_x_14:
        /* <DEDUP_REMOVED lines=11> */
[----:B------:R-:W-:Y:S01]  /*0930*/  IMAD.MOV.U32 R22, RZ, RZ, 0x0 ;  /* 0x00000000ff167424 */ /* 0x000fe200078e00ff */
[----:B------:R-:W-:Y:S01]  /*0940*/  MOV R23, 0x7ff00000 ;  /* 0x7ff0000000177802 */ /* 0x000fe20000000f00 */
[----:B------:R-:W-:Y:S06]  /*0950*/  BRA `(.L_x_15) ;  /* 0x0000000000047947 */ /* 0x000fec0003800000 */
.L_x_16:
[----:B------:R-:W-:-:S11]  /*0960*/  DADD R22, R18, 2 ;  /* 0x4000000012167429 */ /* 0x000fd60000000000 */
.L_x_15:
[----:B------:R-:W-:Y:S01]  /*0970*/  FSETP.NEU.AND P0, PT, R40, 1, PT ;  /* 0x3f8000002800780b */ /* 0x000fe20003f0d000 */
[----:B------:R-:W-:Y:S03]  /*0980*/  BSSY.RECONVERGENT B1, `(.L_x_17) ;  /* 0x000001b000017945 */ /* 0x000fe60003800200 */
[----:B------:R-:W-:Y:S01]  /*0990*/  FSEL R18, R22, RZ, P0 ;  /* 0x000000ff16127208 */ /* 0x000fe20000000000 */
[----:B------:R-:W-:Y:S01]  /*09a0*/  IMAD.MOV.U32 R22, RZ, RZ, 0x0 ;  /* 0x00000000ff167424 */ /* 0x000fe200078e00ff */
[----:B------:R-:W-:Y:S01]  /*09b0*/  FSEL R19, R23, 1.875, P0 ;  /* 0x3ff0000017137808 */ /* 0x000fe20000000000 */
[----:B------:R-:W-:-:S05]  /*09c0*/  IMAD.MOV.U32 R23, RZ, RZ, 0x3fd80000 ;  /* 0x3fd80000ff177424 */ /* 0x000fca00078e00ff */
[----:B------:R-:W-:-:S06]  /*09d0*/  DADD R42, R42, R18 ;  /* 0x000000002a2a7229 */ /* 0x000fcc0000000012 */
[----:B------:R-:W0:Y:S04]  /*09e0*/  MUFU.RSQ64H R21, R43 ;  /* 0x0000002b00157308 */ /* 0x000e280000001c00 */
[----:B------:R-:W-:-:S05]  /*09f0*/  VIADD R20, R43, 0xfcb00000 ;  /* 0xfcb000002b147836 */ /* 0x000fca0000000000 */
[----:B------:R-:W-:Y:S01]  /*0a00*/  ISETP.GE.U32.AND P0, PT, R20, 0x7ca00000, PT ;  /* 0x7ca000001400780c */ /* 0x000fe20003f06070 */
[----:B0-----:R-:W-:-:S08]  /*0a10*/  DMUL R18, R20, R20 ;  /* 0x0000001414127228 */ /* 0x001fd00000000000 */
[----:B------:R-:W-:-:S08]  /*0a20*/  DFMA R18, R42, -R18, 1 ;  /* 0x3ff000002a12742b */ /* 0x000fd00000000812 */
[----:B------:R-:W-:Y:S02]  /*0a30*/  DFMA R22, R18, R22, 0.5 ;  /* 0x3fe000001216742b */ /* 0x000fe40000000016 */
[----:B------:R-:W-:-:S08]  /*0a40*/  DMUL R18, R20, R18 ;  /* 0x0000001214127228 */ /* 0x000fd00000000000 */
[----:B------:R-:W-:-:S08]  /*0a50*/  DFMA R26, R22, R18, R20 ;  /* 0x00000012161a722b */ /* 0x000fd00000000014 */
[----:B------:R-:W-:Y:S02]  /*0a60*/  DMUL R24, R42, R26 ;  /* 0x0000001a2a187228 */ /* 0x000fe40000000000 */
[----:B------:R-:W-:Y:S02]  /*0a70*/  VIADD R23, R27, 0xfff00000 ;  /* 0xfff000001b177836 */ /* 0x000fe40000000000 */
[----:B------:R-:W-:-:S04]  /*0a80*/  IMAD.MOV.U32 R22, RZ, RZ, R26 ;  /* 0x000000ffff167224 */ /* 0x000fc800078e001a */
[----:B------:R-:W-:-:S08]  /*0a90*/  DFMA R28, R24, -R24, R42 ;  /* 0x80000018181c722b */ /* 0x000fd0000000002a */
[----:B------:R-:W-:Y:S01]  /*0aa0*/  DFMA R18, R28, R22, R24 ;  /* 0x000000161c12722b */ /* 0x000fe20000000018 */
[----:B------:R-:W-:Y:S10]  /*0ab0*/  @!P0 BRA `(.L_x_18) ;  /* 0x00000000001c8947 */ /* 0x000ff40003800000 */
[----:B------:R-:W-:Y:S01]  /*0ac0*/  MOV R22, R26 ;  /* 0x0000001a00167202 */ /* 0x000fe20000000f00 */
[----:B------:R-:W-:Y:S01]  /*0ad0*/  IMAD.MOV.U32 R26, RZ, RZ, R28 ;  /* 0x000000ffff1a7224 */ /* 0x000fe200078e001c */
[----:B------:R-:W-:Y:S01]  /*0ae0*/  MOV R0, 0xb10 ;  /* 0x00000b1000007802 */ /* 0x000fe20000000f00 */
[----:B------:R-:W-:-:S07]  /*0af0*/  IMAD.MOV.U32 R27, RZ, RZ, R29 ;  /* 0x000000ffff1b7224 */ /* 0x000fce00078e001d */
[----:B------:R-:W-:Y:S05]  /*0b00*/  CALL.REL.NOINC `($__internal_0_$__cuda_sm20_dsqrt_rn_f64_mediumpath_v1) ;  /* 0x00000008005c7944 */ /* 0x000fea0003c00000 */
[----:B------:R-:W-:Y:S02]  /*0b10*/  IMAD.MOV.U32 R18, RZ, RZ, R22 ;  /* 0x000000ffff127224 */ /* 0x000fe400078e0016 */
[----:B------:R-:W-:-:S07]  /*0b20*/  IMAD.MOV.U32 R19, RZ, RZ, R23 ;  /* 0x000000ffff137224 */ /* 0x000fce00078e0017 */
.L_x_18:
[----:B------:R-:W-:Y:S05]  /*0b30*/  BSYNC.RECONVERGENT B1 ;  /* 0x0000000000017941 */ /* 0x000fea0003800200 */
.L_x_17:
[----:B------:R-:W0:Y:S01]  /*0b40*/  MUFU.RSQ64H R21, R39 ;  /* 0x0000002700157308 */ /* 0x000e220000001c00 */
[----:B------:R-:W-:Y:S01]  /*0b50*/  VIADD R20, R39, 0xfcb00000 ;  /* 0xfcb0000027147836 */ /* 0x000fe20000000000 */
[----:B------:R-:W-:Y:S01]  /*0b60*/  MOV R24, 0x0 ;  /* 0x0000000000187802 */ /* 0x000fe20000000f00 */
[----:B------:R-:W-:Y:S01]  /*0b70*/  IMAD.MOV.U32 R25, RZ, RZ, 0x3fd80000 ;  /* 0x3fd80000ff197424 */ /* 0x000fe200078e00ff */
[----:B------:R-:W-:Y:S02]  /*0b80*/  BSSY.RECONVERGENT B1, `(.L_x_19) ;  /* 0x0000016000017945 */ /* 0x000fe40003800200 */
        /* <DEDUP_REMOVED lines=12> */
[----:B------:R-:W-:Y:S01]  /*0c50*/  IMAD.MOV.U32 R22, RZ, RZ, R28 ;  /* 0x000000ffff167224 */ /* 0x000fe200078e001c */
[----:B------:R-:W-:Y:S01]  /*0c60*/  MOV R43, R39 ;  /* 0x00000027002b7202 */ /* 0x000fe20000000f00 */
[----:B------:R-:W-:Y:S01]  /*0c70*/  IMAD.MOV.U32 R42, RZ, RZ, R38 ;  /* 0x000000ffff2a7224 */ /* 0x000fe200078e0026 */
[----:B------:R-:W-:Y:S01]  /*0c80*/  MOV R0, 0xcc0 ;  /* 0x00000cc000007802 */ /* 0x000fe20000000f00 */
[----:B------:R-:W-:Y:S02]  /*0c90*/  IMAD.MOV.U32 R26, RZ, RZ, R30 ;  /* 0x000000ffff1a7224 */ /* 0x000fe400078e001e */
[----:B------:R-:W-:-:S07]  /*0ca0*/  IMAD.MOV.U32 R27, RZ, RZ, R31 ;  /* 0x000000ffff1b7224 */ /* 0x000fce00078e001f */
[----:B------:R-:W-:Y:S05]  /*0cb0*/  CALL.REL.NOINC `($__internal_0_$__cuda_sm20_dsqrt_rn_f64_mediumpath_v1) ;  /* 0x0000000400f07944 */ /* 0x000fea0003c00000 */
[----:B------:R-:W-:Y:S02]  /*0cc0*/  IMAD.MOV.U32 R26, RZ, RZ, R22 ;  /* 0x000000ffff1a7224 */ /* 0x000fe400078e0016 */
[----:B------:R-:W-:-:S07]  /*0cd0*/  IMAD.MOV.U32 R27, RZ, RZ, R23 ;  /* 0x000000ffff1b7224 */ /* 0x000fce00078e0017 */
.L_x_20:
[----:B------:R-:W-:Y:S05]  /*0ce0*/  BSYNC.RECONVERGENT B1 ;  /* 0x0000000000017941 */ /* 0x000fea0003800200 */
.L_x_19:
[----:B------:R-:W-:Y:S01]  /*0cf0*/  DADD R18, R26, -R18 ;  /* 0x000000001a127229 */ /* 0x000fe20000000812 */
[----:B------:R-:W-:Y:S01]  /*0d00*/  VIADD R6, R6, 0x1 ;  /* 0x0000000106067836 */ /* 0x000fe20000000000 */
[----:B------:R-:W-:Y:S01]  /*0d10*/  IADD3 R8, P1, PT, R8, 0x8, RZ ;  /* 0x0000000808087810 */ /* 0x000fe20007f3e0ff */
[----:B------:R-:W-:-:S03]  /*0d20*/  VIADD R5, R5, 0x1 ;  /* 0x0000000105057836 */ /* 0x000fc60000000000 */
[----:B------:R-:W-:Y:S02]  /*0d30*/  ISETP.NE.AND P0, PT, R6, RZ, PT ;  /* 0x000000ff0600720c */ /* 0x000fe40003f05270 */
[----:B------:R-:W-:Y:S01]  /*0d40*/  DADD R10, |R18|, R10 ;  /* 0x00000000120a7229 */ /* 0x000fe2000000020a */
[----:B------:R-:W-:-:S06]  /*0d50*/  IADD3.X R9, PT, PT, RZ, R9, RZ, P1, !PT ;  /* 0x00000009ff097210 */ /* 0x000fcc0000ffe4ff */
[----:B------:R1:W-:Y:S04]  /*0d60*/  STG.E.64 desc[UR10][R12.64], R10 ;  /* 0x0000000a0c007986 */ /* 0x0003e8000c101b0a */
[----:B------:R-:W-:Y:S05]  /*0d70*/  @P0 BRA `(.L_x_21) ;  /* 0xfffffff400440947 */ /* 0x000fea000383ffff */
[----:B------:R-:W-:-:S14]  /*0d80*/  DSETP.GEU.AND P0, PT, R10, R14, PT ;  /* 0x0000000e0a00722a */ /* 0x000fdc0003f0e000 */
[----:B------:R-:W-:Y:S02]  /*0d90*/  @!P0 IMAD.MOV.U32 R14, RZ, RZ, R10 ;  /* 0x000000ffff0e8224 */ /* 0x000fe400078e000a */
[----:B------:R-:W-:-:S07]  /*0da0*/  @!P0 IMAD.MOV.U32 R15, RZ, RZ, R11 ;  /* 0x000000ffff0f8224 */ /* 0x000fce00078e000b */
.L_x_2:
[----:B------:R-:W-:Y:S05]  /*0db0*/  BSYNC.RECONVERGENT B0 ;  /* 0x0000000000007941 */ /* 0x000fea0003800200 */
.L_x_1:
[----:B------:R-:W-:Y:S01]  /*0dc0*/  VIADD R4, R4, UR4 ;  /* 0x0000000404047c36 */ /* 0x000fe20008000000 */
[----:B------:R0:W-:Y:S04]  /*0dd0*/  STG.E.64 desc[UR10][R16.64+0x8], R14 ;  /* 0x0000080e10007986 */ /* 0x0001e8000c101b0a */
[----:B------:R-:W-:-:S13]  /*0de0*/  ISETP.GT.AND P0, PT, R4, R2, PT ;  /* 0x000000020400720c */ /* 0x000fda0003f04270 */
[----:B0-----:R-:W-:Y:S05]  /*0df0*/  @P0 EXIT ;  /* 0x000000000000094d */ /* 0x001fea0003800000 */
[----:B------:R-:W-:Y:S05]  /*0e00*/  BRA `(.L_x_22) ;  /* 0xfffffff000d87947 */ /* 0x000fea000383ffff */
.L_x_0:
[----:B------:R-:W-:Y:S01]  /*0e10*/  UISETP.LT.U32.AND UP0, UPT, UR4, 0x1, UPT ;  /* 0x000000010400788c */ /* 0x000fe2000bf01070 */
[----:B------:R-:W-:Y:S01]  /*0e20*/  VIADD R0, R2, 0x1 ;  /* 0x0000000102007836 */ /* 0x000fe20000000000 */
[----:B------:R-:W-:Y:S01]  /*0e30*/  BSSY.RECONVERGENT B0, `(.L_x_23) ;  /* 0x0000034000007945 */ /* 0x000fe20003800200 */
[----:B------:R-:W-:Y:S01]  /*0e40*/  VIADD R5, R4, UR4 ;  /* 0x0000000404057c36 */ /* 0x000fe20008000000 */
[----:B------:R-:W-:-:S04]  /*0e50*/  USEL UR5, UR4, 0x1, !UP0 ;  /* 0x0000000104057887 */ /* 0x000fc8000c000000 */
[----:B------:R-:W-:Y:S02]  /*0e60*/  ISETP.GE.AND P0, PT, R5, R0, PT ;  /* 0x000000000500720c */ /* 0x000fe40003f06270 */
[----:B------:R-:W-:Y:S02]  /*0e70*/  IADD3 R11, PT, PT, RZ, -UR5, RZ ;  /* 0x80000005ff0b7c10 */ /* 0x000fe4000fffe0ff */
[-C--:B------:R-:W-:Y:S01]  /*0e80*/  VIMNMX R0, PT, PT, R0, R5.reuse, !PT ;  /* 0x0000000500007248 */ /* 0x080fe20007fe0100 */
[----:B------:R-:W0:Y:S01]  /*0e90*/  I2F.U32.RP R9, UR5 ;  /* 0x0000000500097d06 */ /* 0x000e220008209000 */
[----:B------:R-:W-:Y:S02]  /*0ea0*/  SEL R8, RZ, 0x1, P0 ;  /* 0x00000001ff087807 */ /* 0x000fe40000000000 */
[----:B------:R-:W-:Y:S02]  /*0eb0*/  ISETP.NE.U32.AND P2, PT, RZ, UR5, PT ;  /* 0x00000005ff007c0c */ /* 0x000fe4000bf45070 */
[----:B------:R-:W-:-:S03]  /*0ec0*/  IADD3 R0, PT, PT, R0, -R5, -R8 ;  /* 0x8000000500007210 */ /* 0x000fc60007ffe808 */
[----:B0-----:R-:W0:Y:S02]  /*0ed0*/  MUFU.RCP R9, R9 ;  /* 0x0000000900097308 */ /* 0x001e240000001000 */
[----:B0-----:R-:W-:-:S06]  /*0ee0*/  VIADD R6, R9, 0xffffffe ;  /* 0x0ffffffe09067836 */ /* 0x001fcc0000000000 */
[----:B------:R0:W1:Y:S02]  /*0ef0*/  F2I.FTZ.U32.TRUNC.NTZ R7, R6 ;  /* 0x0000000600077305 */ /* 0x000064000021f000 */
[----:B0-----:R-:W-:Y:S02]  /*0f00*/  IMAD.MOV.U32 R6, RZ, RZ, RZ ;  /* 0x000000ffff067224 */ /* 0x001fe400078e00ff */
[----:B-1----:R-:W-:-:S04]  /*0f10*/  IMAD R11, R11, R7, RZ ;  /* 0x000000070b0b7224 */ /* 0x002fc800078e02ff */
[----:B------:R-:W-:-:S04]  /*0f20*/  IMAD.HI.U32 R7, R7, R11, R6 ;  /* 0x0000000b07077227 */ /* 0x000fc800078e0006 */
[----:B------:R-:W-:Y:S02]  /*0f30*/  IMAD.MOV.U32 R6, RZ, RZ, -0x381eb50a ;  /* 0xc7e14af6ff067424 */ /* 0x000fe400078e00ff */
[----:B------:R-:W-:-:S04]  /*0f40*/  IMAD.HI.U32 R7, R7, R0, RZ ;  /* 0x0000000007077227 */ /* 0x000fc800078e00ff */
[----:B------:R-:W-:-:S04]  /*0f50*/  IMAD.MOV R5, RZ, RZ, -R7 ;  /* 0x000000ffff057224 */ /* 0x000fc800078e0a07 */
[----:B------:R-:W-:-:S05]  /*0f60*/  IMAD R0, R5, UR5, R0 ;  /* 0x0000000505007c24 */ /* 0x000fca000f8e0200 */
[----:B------:R-:W-:-:S13]  /*0f70*/  ISETP.GE.U32.AND P0, PT, R0, UR5, PT ;  /* 0x0000000500007c0c */ /* 0x000fda000bf06070 */
[----:B------:R-:W-:Y:S01]  /*0f80*/  @P0 VIADD R0, R0, -UR5 ;  /* 0x8000000500000c36 */ /* 0x000fe20008000000 */
[----:B------:R-:W-:-:S04]  /*0f90*/  @P0 IADD3 R7, PT, PT, R7, 0x1, RZ ;  /* 0x0000000107070810 */ /* 0x000fc80007ffe0ff */
[----:B------:R-:W-:-:S13]  /*0fa0*/  ISETP.GE.U32.AND P1, PT, R0, UR5, PT ;  /* 0x0000000500007c0c */ /* 0x000fda000bf26070 */
[----:B------:R-:W-:Y:S01]  /*0fb0*/  @P1 VIADD R7, R7, 0x1 ;  /* 0x0000000107071836 */ /* 0x000fe20000000000 */
[----:B------:R-:W-:-:S05]  /*0fc0*/  @!P2 LOP3.LUT R7, RZ, UR5, RZ, 0x33, !PT ;  /* 0x00000005ff07ac12 */ /* 0x000fca000f8e33ff */
[----:B------:R-:W-:Y:S02]  /*0fd0*/  IMAD.IADD R12, R8, 0x1, R7 ;  /* 0x00000001080c7824 */ /* 0x000fe400078e0207 */
[----:B------:R-:W-:-:S03]  /*0fe0*/  IMAD.MOV.U32 R7, RZ, RZ, 0x44b52d02 ;  /* 0x44b52d02ff077424 */ /* 0x000fc600078e00ff */
[----:B------:R-:W-:-:S04]  /*0ff0*/  LOP3.LUT R0, R12, 0x3, RZ, 0xc0, !PT ;  /* 0x000000030c007812 */ /* 0x000fc800078ec0ff */
[----:B------:R-:W-:-:S13]  /*1000*/  ISETP.NE.AND P0, PT, R0, 0x3, PT ;  /* 0x000000030000780c */ /* 0x000fda0003f05270 */
[----:B------:R-:W-:Y:S05]  /*1010*/  @!P0 BRA `(.L_x_24) ;  /* 0x0000000000548947 */ /* 0x000fea0003800000 */
[----:B------:R-:W0:Y:S01]  /*1020*/  LDC R13, c[0x0][0x398] ;  /* 0x0000e600ff0d7b82 */ /* 0x000e220000000800 */
[----:B------:R-:W-:Y:S01]  /*1030*/  VIADD R0, R12, 0x1 ;  /* 0x000000010c007836 */ /* 0x000fe20000000000 */
[----:B------:R-:W-:Y:S01]  /*1040*/  MOV R5, RZ ;  /* 0x000000ff00057202 */ /* 0x000fe20000000f00 */
[----:B------:R-:W-:Y:S02]  /*1050*/  IMAD.MOV.U32 R6, RZ, RZ, -0x381eb50a ;  /* 0xc7e14af6ff067424 */ /* 0x000fe400078e00ff */
[----:B------:R-:W-:Y:S01]  /*1060*/  IMAD.MOV.U32 R7, RZ, RZ, 0x44b52d02 ;  /* 0x44b52d02ff077424 */ /* 0x000fe200078e00ff */
[----:B------:R-:W-:Y:S02]  /*1070*/  LOP3.LUT R14, R0, 0x3, RZ, 0xc0, !PT ;  /* 0x00000003000e7812 */ /* 0x000fe400078ec0ff */
[----:B------:R-:W1:Y:S05]  /*1080*/  LDC.64 R10, c[0x0][0x390] ;  /* 0x0000e400ff0a7b82 */ /* 0x000e6a0000000a00 */
.L_x_27:
[----:B------:R-:W-:Y:S01]  /*1090*/  IMAD.IADD R0, R3, 0x1, R4 ;  /* 0x0000000103007824 */ /* 0x000fe200078e0204 */
[----:B------:R-:W-:Y:S04]  /*10a0*/  BSSY.RECONVERGENT B1, `(.L_x_25) ;  /* 0x0000007000017945 */ /* 0x000fe80003800200 */
[----:B0-----:R-:W-:-:S13]  /*10b0*/  ISETP.GE.AND P0, PT, R0, R13, PT ;  /* 0x0000000d0000720c */ /* 0x001fda0003f06270 */
[----:B------:R-:W-:Y:S05]  /*10c0*/  @P0 BRA `(.L_x_26) ;  /* 0x0000000000100947 */ /* 0x000fea0003800000 */
[----:B-1----:R-:W-:Y:S01]  /*10d0*/  IMAD.WIDE R8, R4, 0x8, R10 ;  /* 0x0000000804087825 */ /* 0x002fe200078e020a */
[----:B------:R-:W-:-:S04]  /*10e0*/  DSETP.GT.AND P0, PT, R6, RZ, PT ;  /* 0x000000ff0600722a */ /* 0x000fc80003f04000 */
[----:B------:R0:W-:Y:S10]  /*10f0*/  STG.E.64 desc[UR10][R8.64], RZ ;  /* 0x000000ff08007986 */ /* 0x0001f4000c101b0a */
[----:B0-----:R-:W-:-:S07]  /*1100*/  @P0 CS2R R6, SRZ ;  /* 0x0000000000060805 */ /* 0x001fce000001ff00 */
.L_x_26:
[----:B------:R-:W-:Y:S05]  /*1110*/  BSYNC.RECONVERGENT B1 ;  /* 0x0000000000017941 */ /* 0x000fea0003800200 */
.L_x_25:
[----:B------:R2:W-:Y:S01]  /*1120*/  STG.E.64 desc[UR10][R16.64+0x8], R6 ;  /* 0x0000080610007986 */ /* 0x0005e2000c101b0a */
[----:B------:R-:W-:Y:S02]  /*1130*/  VIADD R5, R5, 0x1 ;  /* 0x0000000105057836 */ /* 0x000fe40000000000 */
[----:B------:R-:W-:-:S03]  /*1140*/  VIADD R4, R4, UR4 ;  /* 0x0000000404047c36 */ /* 0x000fc60008000000 */
[----:B------:R-:W-:-:S13]  /*1150*/  ISETP.NE.AND P0, PT, R5, R14, PT ;  /* 0x0000000e0500720c */ /* 0x000fda0003f05270 */
[----:B--2---:R-:W-:Y:S05]  /*1160*/  @P0 BRA `(.L_x_27) ;  /* 0xfffffffc00c80947 */ /* 0x004fea000383ffff */
.L_x_24:
[----:B------:R-:W-:Y:S05]  /*1170*/  BSYNC.RECONVERGENT B0 ;  /* 0x0000000000007941 */ /* 0x000fea0003800200 */
.L_x_23:
[----:B------:R-:W-:-:S13]  /*1180*/  ISETP.GE.U32.AND P0, PT, R12, 0x3, PT ;  /* 0x000000030c00780c */ /* 0x000fda0003f06070 */
[----:B------:R-:W-:Y:S05]  /*1190*/  @!P0 EXIT ;  /* 0x000000000000894d */ /* 0x000fea0003800000 */
[----:B-1----:R-:W0:Y:S01]  /*11a0*/  LDC.64 R10, c[0x0][0x390] ;  /* 0x0000e400ff0a7b82 */ /* 0x002e220000000a00 */
[----:B------:R-:W1:Y:S02]  /*11b0*/  LDCU UR5, c[0x0][0x398] ;  /* 0x00007300ff0577ac */ /* 0x000e640008000800 */
.L_x_36:
[----:B------:R-:W-:Y:S01]  /*11c0*/  IADD3 R5, PT, PT, R3, R4, RZ ;  /* 0x0000000403057210 */ /* 0x000fe20007ffe0ff */
[----:B------:R-:W-:Y:S03]  /*11d0*/  BSSY.RECONVERGENT B0, `(.L_x_28) ;  /* 0x000000d000007945 */ /* 0x000fe60003800200 */
[C---:B-1----:R-:W-:Y:S01]  /*11e0*/  ISETP.GE.AND P3, PT, R5.reuse, UR5, PT ;  /* 0x0000000505007c0c */ /* 0x042fe2000bf66270 */
[----:B------:R-:W-:-:S04]  /*11f0*/  VIADD R8, R5, UR4 ;  /* 0x0000000405087c36 */ /* 0x000fc80008000000 */
[C---:B------:R-:W-:Y:S01]  /*1200*/  VIADD R9, R8.reuse, UR4 ;  /* 0x0000000408097c36 */ /* 0x040fe20008000000 */
[----:B------:R-:W-:-:S03]  /*1210*/  ISETP.GE.AND P0, PT, R8, UR5, PT ;  /* 0x0000000508007c0c */ /* 0x000fc6000bf06270 */
[C---:B------:R-:W-:Y:S01]  /*1220*/  VIADD R0, R9.reuse, UR4 ;  /* 0x0000000409007c36 */ /* 0x040fe20008000000 */
[----:B------:R-:W-:-:S04]  /*1230*/  ISETP.GE.AND P1, PT, R9, UR5, PT ;  /* 0x0000000509007c0c */ /* 0x000fc8000bf26270 */
[----:B------:R-:W-:Y:S01]  /*1240*/  ISETP.GE.AND P2, PT, R0, UR5, PT ;  /* 0x0000000500007c0c */ /* 0x000fe2000bf46270 */
[----:B------:R-:W-:-:S12]  /*1250*/  @P3 BRA `(.L_x_29) ;  /* 0x0000000000103947 */ /* 0x000fd80003800000 */
[----:B0-----:R-:W-:Y:S01]  /*1260*/  IMAD.WIDE R8, R4, 0x8, R10 ;  /* 0x0000000804087825 */ /* 0x001fe200078e020a */
[----:B------:R-:W-:-:S04]  /*1270*/  DSETP.GT.AND P3, PT, R6, RZ, PT ;  /* 0x000000ff0600722a */ /* 0x000fc80003f64000 */
[----:B------:R1:W-:Y:S10]  /*1280*/  STG.E.64 desc[UR10][R8.64], RZ ;  /* 0x000000ff08007986 */ /* 0x0003f4000c101b0a */
[----:B-1----:R-:W-:-:S07]  /*1290*/  @P3 CS2R R6, SRZ ;  /* 0x0000000000063805 */ /* 0x002fce000001ff00 */
.L_x_29:
[----:B------:R-:W-:Y:S05]  /*12a0*/  BSYNC.RECONVERGENT B0 ;  /* 0x0000000000007941 */ /* 0x000fea0003800200 */
.L_x_28:
[----:B------:R-:W-:Y:S01]  /*12b0*/  BSSY.RECONVERGENT B0, `(.L_x_30) ;  /* 0x0000007000007945 */ /* 0x000fe20003800200 */
[----:B------:R-:W-:-:S03]  /*12c0*/  VIADD R9, R4, UR4 ;  /* 0x0000000404097c36 */ /* 0x000fc60008000000 */
[----:B------:R-:W-:Y:S05]  /*12d0*/  @P0 BRA `(.L_x_31) ;  /* 0x0000000000100947 */ /* 0x000fea0003800000 */
[----:B0-----:R-:W-:Y:S01]  /*12e0*/  IMAD.WIDE R4, R9, 0x8, R10 ;  /* 0x0000000809047825 */ /* 0x001fe200078e020a */
[----:B------:R-:W-:-:S04]  /*12f0*/  DSETP.GT.AND P0, PT, R6, RZ, PT ;  /* 0x000000ff0600722a */ /* 0x000fc80003f04000 */
[----:B------:R1:W-:Y:S10]  /*1300*/  STG.E.64 desc[UR10][R4.64], RZ ;  /* 0x000000ff04007986 */ /* 0x0003f4000c101b0a */
[----:B-1----:R-:W-:-:S07]  /*1310*/  @P0 CS2R R6, SRZ ;  /* 0x0000000000060805 */ /* 0x002fce000001ff00 */
.L_x_31:
[----:B------:R-:W-:Y:S05]  /*1320*/  BSYNC.RECONVERGENT B0 ;  /* 0x0000000000007941 */ /* 0x000fea0003800200 */
.L_x_30:
[----:B------:R-:W-:Y:S01]  /*1330*/  BSSY.RECONVERGENT B0, `(.L_x_32) ;  /* 0x0000007000007945 */ /* 0x000fe20003800200 */
[----:B------:R-:W-:-:S03]  /*1340*/  VIADD R9, R9, UR4 ;  /* 0x0000000409097c36 */ /* 0x000fc60008000000 */
[----:B------:R-:W-:Y:S05]  /*1350*/  @P1 BRA `(.L_x_33) ;  /* 0x0000000000101947 */ /* 0x000fea0003800000 */
[----:B0-----:R-:W-:Y:S01]  /*1360*/  IMAD.WIDE R4, R9, 0x8, R10 ;  /* 0x0000000809047825 */ /* 0x001fe200078e020a */
[----:B------:R-:W-:-:S04]  /*1370*/  DSETP.GT.AND P0, PT, R6, RZ, PT ;  /* 0x000000ff0600722a */ /* 0x000fc80003f04000 */
[----:B------:R1:W-:Y:S10]  /*1380*/  STG.E.64 desc[UR10][R4.64], RZ ;  /* 0x000000ff04007986 */ /* 0x0003f4000c101b0a */
[----:B-1----:R-:W-:-:S07]  /*1390*/  @P0 CS2R R6, SRZ ;  /* 0x0000000000060805 */ /* 0x002fce000001ff00 */
.L_x_33:
[----:B------:R-:W-:Y:S05]  /*13a0*/  BSYNC.RECONVERGENT B0 ;  /* 0x0000000000007941 */ /* 0x000fea0003800200 */
.L_x_32:
[----:B------:R-:W-:Y:S01]  /*13b0*/  BSSY.RECONVERGENT B0, `(.L_x_34) ;  /* 0x0000007000007945 */ /* 0x000fe20003800200 */
[----:B------:R-:W-:-:S03]  /*13c0*/  IADD3 R9, PT, PT, R9, UR4, RZ ;  /* 0x0000000409097c10 */ /* 0x000fc6000fffe0ff */
[----:B------:R-:W-:Y:S05]  /*13d0*/  @P2 BRA `(.L_x_35) ;  /* 0x0000000000102947 */ /* 0x000fea0003800000 */
[----:B0-----:R-:W-:Y:S01]  /*13e0*/  IMAD.WIDE R4, R9, 0x8, R10 ;  /* 0x0000000809047825 */ /* 0x001fe200078e020a */
[----:B------:R-:W-:-:S04]  /*13f0*/  DSETP.GT.AND P0, PT, R6, RZ, PT ;  /* 0x000000ff0600722a */ /* 0x000fc80003f04000 */
[----:B------:R1:W-:Y:S10]  /*1400*/  STG.E.64 desc[UR10][R4.64], RZ ;  /* 0x000000ff04007986 */ /* 0x0003f4000c101b0a */
[----:B-1----:R-:W-:-:S07]  /*1410*/  @P0 CS2R R6, SRZ ;  /* 0x0000000000060805 */ /* 0x002fce000001ff00 */
.L_x_35:
[----:B------:R-:W-:Y:S05]  /*1420*/  BSYNC.RECONVERGENT B0 ;  /* 0x0000000000007941 */ /* 0x000fea0003800200 */
.L_x_34:
[----:B------:R2:W-:Y:S01]  /*1430*/  STG.E.64 desc[UR10][R16.64+0x8], R6 ;  /* 0x0000080610007986 */ /* 0x0005e2000c101b0a */
[----:B------:R-:W-:-:S05]  /*1440*/  VIADD R4, R9, UR4 ;  /* 0x0000000409047c36 */ /* 0x000fca0008000000 */
[----:B------:R-:W-:-:S13]  /*1450*/  ISETP.GT.AND P0, PT, R4, R2, PT ;  /* 0x000000020400720c */ /* 0x000fda0003f04270 */
[----:B--2---:R-:W-:Y:S05]  /*1460*/  @!P0 BRA `(.L_x_36) ;  /* 0xfffffffc00548947 */ /* 0x004fea000383ffff */
[----:B------:R-:W-:Y:S05]  /*1470*/  EXIT ;  /* 0x000000000000794d */ /* 0x000fea0003800000 */
        .weak           $__internal_0_$__cuda_sm20_dsqrt_rn_f64_mediumpath_v1
        .type           $__internal_0_$__cuda_sm20_dsqrt_rn_f64_mediumpath_v1,@function
        .size           $__internal_0_$__cuda_sm20_dsqrt_rn_f64_mediumpath_v1,($_Z13compareKernelP6float2S0_Pdii$__internal_accurate_pow - $__internal_0_$__cuda_sm20_dsqrt_rn_f64_mediumpath_v1)
$__internal_0_$__cuda_sm20_dsqrt_rn_f64_mediumpath_v1:
[----:B------:R-:W-:Y:S01]  /*1480*/  ISETP.GE.U32.AND P0, PT, R20, -0x3400000, PT ;  /* 0xfcc000001400780c */ /* 0x000fe20003f06070 */
[----:B------:R-:W-:Y:S01]  /*1490*/  BSSY.RECONVERGENT B2, `(.L_x_37) ;  /* 0x0000025000027945 */ /* 0x000fe20003800200 */
[----:B------:R-:W-:Y:S02]  /*14a0*/  IMAD.MOV.U32 R20, RZ, RZ, R42 ;  /* 0x000000ffff147224 */ /* 0x000fe400078e002a */
[----:B------:R-:W-:-:S09]  /*14b0*/  IMAD.MOV.U32 R21, RZ, RZ, R43 ;  /* 0x000000ffff157224 */ /* 0x000fd200078e002b */
[----:B------:R-:W-:Y:S05]  /*14c0*/  @!P0 BRA `(.L_x_38) ;  /* 0x0000000000208947 */ /* 0x000fea0003800000 */
[----:B------:R-:W-:-:S10]  /*14d0*/  DFMA.RM R22, R26, R22, R24 ;  /* 0x000000161a16722b */ /* 0x000fd40000004018 */
[----:B------:R-:W-:-:S05]  /*14e0*/  IADD3 R24, P0, PT, R22, 0x1, RZ ;  /* 0x0000000116187810 */ /* 0x000fca0007f1e0ff */
[----:B------:R-:W-:-:S06]  /*14f0*/  IMAD.X R25, RZ, RZ, R23, P0 ;  /* 0x000000ffff197224 */ /* 0x000fcc00000e0617 */
[----:B------:R-:W-:-:S08]  /*1500*/  DFMA.RP R20, -R22, R24, R20 ;  /* 0x000000181614722b */ /* 0x000fd00000008114 */
[----:B------:R-:W-:-:S06]  /*1510*/  DSETP.GT.AND P0, PT, R20, RZ, PT ;  /* 0x000000ff1400722a */ /* 0x000fcc0003f04000 */
[----:B------:R-:W-:Y:S02]  /*1520*/  FSEL R22, R24, R22, P0 ;  /* 0x0000001618167208 */ /* 0x000fe40000000000 */
[----:B------:R-:W-:Y:S01]  /*1530*/  FSEL R23, R25, R23, P0 ;  /* 0x0000001719177208 */ /* 0x000fe20000000000 */
[----:B------:R-:W-:Y:S06]  /*1540*/  BRA `(.L_x_39) ;  /* 0x0000000000647947 */ /* 0x000fec0003800000 */
.L_x_38:
[----:B------:R-:W-:-:S14]  /*1550*/  DSETP.NE.AND P0, PT, R20, RZ, PT ;  /* 0x000000ff1400722a */ /* 0x000fdc0003f05000 */
[----:B------:R-:W-:Y:S05]  /*1560*/  @!P0 BRA `(.L_x_40) ;  /* 0x0000000000588947 */ /* 0x000fea0003800000 */
[----:B------:R-:W-:-:S13]  /*1570*/  ISETP.GE.AND P0, PT, R21, RZ, PT ;  /* 0x000000ff1500720c */ /* 0x000fda0003f06270 */
[----:B------:R-:W-:Y:S01]  /*1580*/  @!P0 IMAD.MOV.U32 R22, RZ, RZ, 0x0 ;  /* 0x00000000ff168424 */ /* 0x000fe200078e00ff */
[----:B------:R-:W-:Y:S01]  /*1590*/  @!P0 MOV R23, 0xfff80000 ;  /* 0xfff8000000178802 */ /* 0x000fe20000000f00 */
[----:B------:R-:W-:Y:S06]  /*15a0*/  @!P0 BRA `(.L_x_39) ;  /* 0x00000000004c8947 */ /* 0x000fec0003800000 */
[----:B------:R-:W-:-:S13]  /*15b0*/  ISETP.GT.AND P0, PT, R21, 0x7fefffff, PT ;  /* 0x7fefffff1500780c */ /* 0x000fda0003f04270 */
[----:B------:R-:W-:Y:S05]  /*15c0*/  @P0 BRA `(.L_x_40) ;  /* 0x0000000000400947 */ /* 0x000fea0003800000 */
[----:B------:R-:W-:Y:S01]  /*15d0*/  DMUL R20, R20, 8.11296384146066816958e+31 ;  /* 0x4690000014147828 */ /* 0x000fe20000000000 */
[----:B------:R-:W-:Y:S02]  /*15e0*/  IMAD.MOV.U32 R22, RZ, RZ, RZ ;  /* 0x000000ffff167224 */ /* 0x000fe400078e00ff */
[----:B------:R-:W-:Y:S02]  /*15f0*/  IMAD.MOV.U32 R26, RZ, RZ, 0x0 ;  /* 0x00000000ff1a7424 */ /* 0x000fe400078e00ff */
[----:B------:R-:W-:Y:S01]  /*1600*/  IMAD.MOV.U32 R27, RZ, RZ, 0x3fd80000 ;  /* 0x3fd80000ff1b7424 */ /* 0x000fe200078e00ff */
[----:B------:R-:W0:Y:S02]  /*1610*/  MUFU.RSQ64H R23, R21 ;  /* 0x0000001500177308 */ /* 0x000e240000001c00 */
[----:B0-----:R-:W-:-:S08]  /*1620*/  DMUL R24, R22, R22 ;  /* 0x0000001616187228 */ /* 0x001fd00000000000 */
[----:B------:R-:W-:-:S08]  /*1630*/  DFMA R24, R20, -R24, 1 ;  /* 0x3ff000001418742b */ /* 0x000fd00000000818 */
[----:B------:R-:W-:Y:S02]  /*1640*/  DFMA R26, R24, R26, 0.5 ;  /* 0x3fe00000181a742b */ /* 0x000fe4000000001a */
[----:B------:R-:W-:-:S08]  /*1650*/  DMUL R24, R22, R24 ;  /* 0x0000001816187228 */ /* 0x000fd00000000000 */
[----:B------:R-:W-:-:S08]  /*1660*/  DFMA R24, R26, R24, R22 ;  /* 0x000000181a18722b */ /* 0x000fd00000000016 */
[----:B------:R-:W-:Y:S02]  /*1670*/  DMUL R22, R20, R24 ;  /* 0x0000001814167228 */ /* 0x000fe40000000000 */
[----:B------:R-:W-:-:S06]  /*1680*/  VIADD R25, R25, 0xfff00000 ;  /* 0xfff0000019197836 */ /* 0x000fcc0000000000 */
[----:B------:R-:W-:-:S08]  /*1690*/  DFMA R26, R22, -R22, R20 ;  /* 0x80000016161a722b */ /* 0x000fd00000000014 */
[----:B------:R-:W-:-:S10]  /*16a0*/  DFMA R22, R24, R26, R22 ;  /* 0x0000001a1816722b */ /* 0x000fd40000000016 */
[----:B------:R-:W-:Y:S01]  /*16b0*/  VIADD R23, R23, 0xfcb00000 ;  /* 0xfcb0000017177836 */ /* 0x000fe20000000000 */
[----:B------:R-:W-:Y:S06]  /*16c0*/  BRA `(.L_x_39) ;  /* 0x0000000000047947 */ /* 0x000fec0003800000 */
.L_x_40:
[----:B------:R-:W-:-:S11]  /*16d0*/  DADD R22, R20, R20 ;  /* 0x0000000014167229 */ /* 0x000fd60000000014 */
.L_x_39:
[----:B------:R-:W-:Y:S05]  /*16e0*/  BSYNC.RECONVERGENT B2 ;  /* 0x0000000000027941 */ /* 0x000fea0003800200 */
.L_x_37:
[----:B------:R-:W-:Y:S01]  /*16f0*/  MOV R20, R0 ;  /* 0x0000000000147202 */ /* 0x000fe20000000f00 */
[----:B------:R-:W-:-:S04]  /*1700*/  IMAD.MOV.U32 R21, RZ, RZ, 0x0 ;  /* 0x00000000ff157424 */ /* 0x000fc800078e00ff */
[----:B------:R-:W-:Y:S05]  /*1710*/  RET.REL.NODEC R20 `(_Z13compareKernelP6float2S0_Pdii) ;  /* 0xffffffe814387950 */ /* 0x000fea0003c3ffff */
        .type           $_Z13compareKernelP6float2S0_Pdii$__internal_accurate_pow,@function
        .size           $_Z13compareKernelP6float2S0_Pdii$__internal_accurate_pow,(.L_x_43 - $_Z13compareKernelP6float2S0_Pdii$__internal_accurate_pow)
$_Z13compareKernelP6float2S0_Pdii$__internal_accurate_pow:
[----:B------:R-:W-:Y:S01]  /*1720*/  ISETP.GT.U32.AND P0, PT, R41, 0xfffff, PT ;  /* 0x000fffff2900780c */ /* 0x000fe20003f04070 */
[----:B------:R-:W-:Y:S01]  /*1730*/  IMAD.MOV.U32 R20, RZ, RZ, R22 ;  /* 0x000000ffff147224 */ /* 0x000fe200078e0016 */
[----:B------:R-:W-:Y:S01]  /*1740*/  MOV R27, 0x3ed0f5d2 ;  /* 0x3ed0f5d2001b7802 */ /* 0x000fe20000000f00 */
[--C-:B------:R-:W-:Y:S01]  /*1750*/  IMAD.MOV.U32 R21, RZ, RZ, R41.reuse ;  /* 0x000000ffff157224 */ /* 0x100fe200078e0029 */
[----:B------:R-:W-:Y:S01]  /*1760*/  UMOV UR6, 0x7d2cafe2 ;  /* 0x7d2cafe200067882 */ /* 0x000fe20000000000 */
[--C-:B------:R-:W-:Y:S01]  /*1770*/  IMAD.MOV.U32 R23, RZ, RZ, R41.reuse ;  /* 0x000000ffff177224 */ /* 0x100fe200078e0029 */
[----:B------:R-:W-:Y:S01]  /*1780*/  UMOV UR7, 0x3eb0f5ff ;  /* 0x3eb0f5ff00077882 */ /* 0x000fe20000000000 */
[----:B------:R-:W-:Y:S01]  /*1790*/  IMAD.MOV.U32 R26, RZ, RZ, 0x41ad3b5a ;  /* 0x41ad3b5aff1a7424 */ /* 0x000fe200078e00ff */
[----:B------:R-:W-:Y:S01]  /*17a0*/  SHF.R.U32.HI R41, RZ, 0x14, R41 ;  /* 0x00000014ff297819 */ /* 0x000fe20000011629 */
[----:B------:R-:W-:Y:S01]  /*17b0*/  UMOV UR8, 0x3b39803f ;  /* 0x3b39803f00087882 */ /* 0x000fe20000000000 */
[----:B------:R-:W-:-:S03]  /*17c0*/  UMOV UR9, 0x3c7abc9e ;  /* 0x3c7abc9e00097882 */ /* 0x000fc60000000000 */
[----:B------:R-:W-:-:S10]  /*17d0*/  @!P0 DMUL R20, R20, 1.80143985094819840000e+16 ;  /* 0x4350000014148828 */ /* 0x000fd40000000000 */
[----:B------:R-:W-:Y:S01]  /*17e0*/  @!P0 IMAD.MOV.U32 R23, RZ, RZ, R21 ;  /* 0x000000ffff178224 */ /* 0x000fe200078e0015 */
[----:B------:R-:W-:Y:S02]  /*17f0*/  @!P0 MOV R22, R20 ;  /* 0x0000001400168202 */ /* 0x000fe40000000f00 */
[----:B------:R-:W-:Y:S01]  /*1800*/  @!P0 LEA.HI R41, R21, 0xffffffca, RZ, 0xc ;  /* 0xffffffca15298811 */ /* 0x000fe200078f60ff */
[----:B------:R-:W-:Y:S01]  /*1810*/  IMAD.MOV.U32 R21, RZ, RZ, 0x43300000 ;  /* 0x43300000ff157424 */ /* 0x000fe200078e00ff */
[----:B------:R-:W-:Y:S01]  /*1820*/  LOP3.LUT R23, R23, 0x800fffff, RZ, 0xc0, !PT ;  /* 0x800fffff17177812 */ /* 0x000fe200078ec0ff */
[----:B------:R-:W-:Y:S02]  /*1830*/  IMAD.MOV.U32 R24, RZ, RZ, R22 ;  /* 0x000000ffff187224 */ /* 0x000fe400078e0016 */
[----:B------:R-:W-:Y:S01]  /*1840*/  IMAD.MOV.U32 R22, RZ, RZ, RZ ;  /* 0x000000ffff167224 */ /* 0x000fe200078e00ff */
[----:B------:R-:W-:Y:S01]  /*1850*/  LOP3.LUT R25, R23, 0x3ff00000, RZ, 0xfc, !PT ;  /* 0x3ff0000017197812 */ /* 0x000fe200078efcff */
[----:B------:R-:W-:-:S03]  /*1860*/  VIADD R20, R41, 0xfffffc01 ;  /* 0xfffffc0129147836 */ /* 0x000fc60000000000 */
[----:B------:R-:W-:-:S13]  /*1870*/  ISETP.GE.U32.AND P1, PT, R25, 0x3ff6a09f, PT ;  /* 0x3ff6a09f1900780c */ /* 0x000fda0003f26070 */
[----:B------:R-:W-:Y:S02]  /*1880*/  @P1 VIADD R23, R25, 0xfff00000 ;  /* 0xfff0000019171836 */ /* 0x000fe40000000000 */
[----:B------:R-:W-:Y:S02]  /*1890*/  @P1 VIADD R20, R41, 0xfffffc02 ;  /* 0xfffffc0229141836 */ /* 0x000fe40000000000 */
[----:B------:R-:W-:-:S03]  /*18a0*/  @P1 IMAD.MOV.U32 R25, RZ, RZ, R23 ;  /* 0x000000ffff191224 */ /* 0x000fc600078e0017 */
[----:B------:R-:W-:-:S03]  /*18b0*/  LOP3.LUT R20, R20, 0x80000000, RZ, 0x3c, !PT ;  /* 0x8000000014147812 */ /* 0x000fc600078e3cff */
[C---:B------:R-:W-:Y:S02]  /*18c0*/  DADD R30, R24.reuse, 1 ;  /* 0x3ff00000181e7429 */ /* 0x040fe40000000000 */
[----:B------:R-:W-:-:S04]  /*18d0*/  DADD R24, R24, -1 ;  /* 0xbff0000018187429 */ /* 0x000fc80000000000 */
[----:B------:R-:W0:Y:S02]  /*18e0*/  MUFU.RCP64H R23, R31 ;  /* 0x0000001f00177308 */ /* 0x000e240000001800 */
[----:B0-----:R-:W-:-:S08]  /*18f0*/  DFMA R28, -R30, R22, 1 ;  /* 0x3ff000001e1c742b */ /* 0x001fd00000000116 */
[----:B------:R-:W-:-:S08]  /*1900*/  DFMA R28, R28, R28, R28 ;  /* 0x0000001c1c1c722b */ /* 0x000fd0000000001c */
[----:B------:R-:W-:-:S08]  /*1910*/  DFMA R28, R22, R28, R22 ;  /* 0x0000001c161c722b */ /* 0x000fd00000000016 */
[----:B------:R-:W-:-:S08]  /*1920*/  DMUL R22, R24, R28 ;  /* 0x0000001c18167228 */ /* 0x000fd00000000000 */
[----:B------:R-:W-:-:S08]  /*1930*/  DFMA R22, R24, R28, R22 ;  /* 0x0000001c1816722b */ /* 0x000fd00000000016 */
[----:B------:R-:W-:-:S08]  /*1940*/  DMUL R34, R22, R22 ;  /* 0x0000001616227228 */ /* 0x000fd00000000000 */
[----:B------:R-:W-:Y:S01]  /*1950*/  DFMA R26, R34, UR6, R26 ;  /* 0x00000006221a7c2b */ /* 0x000fe2000800001a */
[----:B------:R-:W-:Y:S01]  /*1960*/  UMOV UR6, 0x75488a3f ;  /* 0x75488a3f00067882 */ /* 0x000fe20000000000 */
[----:B------:R-:W-:-:S06]  /*1970*/  UMOV UR7, 0x3ef3b20a ;  /* 0x3ef3b20a00077882 */ /* 0x000fcc0000000000 */
[----:B------:R-:W-:Y:S01]  /*1980*/  DFMA R32, R34, R26, UR6 ;  /* 0x0000000622207e2b */ /* 0x000fe2000800001a */
[----:B------:R-:W-:Y:S01]  /*1990*/  UMOV UR6, 0xe4faecd5 ;  /* 0xe4faecd500067882 */ /* 0x000fe20000000000 */
[----:B------:R-:W-:Y:S01]  /*19a0*/  UMOV UR7, 0x3f1745cd ;  /* 0x3f1745cd00077882 */ /* 0x000fe20000000000 */
[----:B------:R-:W-:-:S05]  /*19b0*/  DADD R26, R24, -R22 ;  /* 0x00000000181a7229 */ /* 0x000fca0000000816 */
[----:B------:R-:W-:Y:S01]  /*19c0*/  DFMA R32, R34, R32, UR6 ;  /* 0x0000000622207e2b */ /* 0x000fe20008000020 */
[----:B------:R-:W-:Y:S01]  /*19d0*/  UMOV UR6, 0x258a578b ;  /* 0x258a578b00067882 */ /* 0x000fe20000000000 */
[----:B------:R-:W-:Y:S01]  /*19e0*/  UMOV UR7, 0x3f3c71c7 ;  /* 0x3f3c71c700077882 */ /* 0x000fe20000000000 */
[----:B------:R-:W-:-:S05]  /*19f0*/  DADD R26, R26, R26 ;  /* 0x000000001a1a7229 */ /* 0x000fca000000001a */
[----:B------:R-:W-:Y:S01]  /*1a00*/  DFMA R32, R34, R32, UR6 ;  /* 0x0000000622207e2b */ /* 0x000fe20008000020 */
[----:B------:R-:W-:Y:S01]  /*1a10*/  UMOV UR6, 0x9242b910 ;  /* 0x9242b91000067882 */ /* 0x000fe20000000000 */
[----:B------:R-:W-:Y:S01]  /*1a20*/  UMOV UR7, 0x3f624924 ;  /* 0x3f62492400077882 */ /* 0x000fe20000000000 */
[----:B------:R-:W-:-:S05]  /*1a30*/  DFMA R26, R24, -R22, R26 ;  /* 0x80000016181a722b */ /* 0x000fca000000001a */
[----:B------:R-:W-:Y:S01]  /*1a40*/  DFMA R32, R34, R32, UR6 ;  /* 0x0000000622207e2b */ /* 0x000fe20008000020 */
[----:B------:R-:W-:Y:S01]  /*1a50*/  UMOV UR6, 0x99999dfb ;  /* 0x99999dfb00067882 */ /* 0x000fe20000000000 */
[----:B------:R-:W-:Y:S01]  /*1a60*/  UMOV UR7, 0x3f899999 ;  /* 0x3f89999900077882 */ /* 0x000fe20000000000 */
[----:B------:R-:W-:Y:S02]  /*1a70*/  DMUL R26, R28, R26 ;  /* 0x0000001a1c1a7228 */ /* 0x000fe40000000000 */
[----:B------:R-:W-:-:S03]  /*1a80*/  DMUL R28, R22, R22 ;  /* 0x00000016161c7228 */ /* 0x000fc60000000000 */
[----:B------:R-:W-:Y:S01]  /*1a90*/  DFMA R32, R34, R32, UR6 ;  /* 0x0000000622207e2b */ /* 0x000fe20008000020 */
[----:B------:R-:W-:Y:S01]  /*1aa0*/  UMOV UR6, 0x55555555 ;  /* 0x5555555500067882 */ /* 0x000fe20000000000 */
[----:B------:R-:W-:-:S03]  /*1ab0*/  UMOV UR7, 0x3fb55555 ;  /* 0x3fb5555500077882 */ /* 0x000fc60000000000 */
[----:B------:R-:W-:-:S03]  /*1ac0*/  DMUL R36, R22, R28 ;  /* 0x0000001c16247228 */ /* 0x000fc60000000000 */
[----:B------:R-:W-:-:S08]  /*1ad0*/  DFMA R24, R34, R32, UR6 ;  /* 0x0000000622187e2b */ /* 0x000fd00008000020 */
[----:B------:R-:W-:Y:S01]  /*1ae0*/  DADD R30, -R24, UR6 ;  /* 0x00000006181e7e29 */ /* 0x000fe20008000100 */
[----:B------:R-:W-:Y:S01]  /*1af0*/  UMOV UR6, 0xb9e7b0 ;  /* 0x00b9e7b000067882 */ /* 0x000fe20000000000 */
[----:B------:R-:W-:-:S06]  /*1b00*/  UMOV UR7, 0x3c46a4cb ;  /* 0x3c46a4cb00077882 */ /* 0x000fcc0000000000 */
[----:B------:R-:W-:Y:S02]  /*1b10*/  DFMA R30, R34, R32, R30 ;  /* 0x00000020221e722b */ /* 0x000fe4000000001e */
[----:B------:R-:W-:Y:S01]  /*1b20*/  DFMA R32, R22, R22, -R28 ;  /* 0x000000161620722b */ /* 0x000fe2000000081c */
[----:B------:R-:W-:Y:S02]  /*1b30*/  VIADD R35, R27, 0x100000 ;  /* 0x001000001b237836 */ /* 0x000fe40000000000 */
[----:B------:R-:W-:-:S06]  /*1b40*/  IMAD.MOV.U32 R34, RZ, RZ, R26 ;  /* 0x000000ffff227224 */ /* 0x000fcc00078e001a */
[----:B------:R-:W-:Y:S02]  /*1b50*/  DFMA R32, R22, R34, R32 ;  /* 0x000000221620722b */ /* 0x000fe40000000020 */
[----:B------:R-:W-:Y:S01]  /*1b60*/  DADD R34, R30, -UR6 ;  /* 0x800000061e227e29 */ /* 0x000fe20008000000 */
[----:B------:R-:W-:Y:S01]  /*1b70*/  UMOV UR6, 0x80000000 ;  /* 0x8000000000067882 */ /* 0x000fe20000000000 */
[----:B------:R-:W-:Y:S01]  /*1b80*/  DFMA R30, R22, R28, -R36 ;  /* 0x0000001c161e722b */ /* 0x000fe20000000824 */
[----:B------:R-:W-:-:S07]  /*1b90*/  UMOV UR7, 0x43300000 ;  /* 0x4330000000077882 */ /* 0x000fce0000000000 */
[----:B------:R-:W-:Y:S02]  /*1ba0*/  DFMA R30, R26, R28, R30 ;  /* 0x0000001c1a1e722b */ /* 0x000fe4000000001e */
[----:B------:R-:W-:-:S06]  /*1bb0*/  DADD R28, R24, R34 ;  /* 0x00000000181c7229 */ /* 0x000fcc0000000022 */
[----:B------:R-:W-:Y:S02]  /*1bc0*/  DFMA R30, R22, R32, R30 ;  /* 0x00000020161e722b */ /* 0x000fe4000000001e */
[----:B------:R-:W-:Y:S02]  /*1bd0*/  DADD R32, R24, -R28 ;  /* 0x0000000018207229 */ /* 0x000fe4000000081c */
[----:B------:R-:W-:-:S06]  /*1be0*/  DMUL R24, R28, R36 ;  /* 0x000000241c187228 */ /* 0x000fcc0000000000 */
[----:B------:R-:W-:Y:S02]  /*1bf0*/  DADD R34, R34, R32 ;  /* 0x0000000022227229 */ /* 0x000fe40000000020 */
[----:B------:R-:W-:-:S08]  /*1c00*/  DFMA R32, R28, R36, -R24 ;  /* 0x000000241c20722b */ /* 0x000fd00000000818 */
[----:B------:R-:W-:-:S08]  /*1c10*/  DFMA R30, R28, R30, R32 ;  /* 0x0000001e1c1e722b */ /* 0x000fd00000000020 */
[----:B------:R-:W-:-:S08]  /*1c20*/  DFMA R34, R34, R36, R30 ;  /* 0x000000242222722b */ /* 0x000fd0000000001e */
[----:B------:R-:W-:-:S08]  /*1c30*/  DADD R30, R24, R34 ;  /* 0x00000000181e7229 */ /* 0x000fd00000000022 */
[--C-:B------:R-:W-:Y:S02]  /*1c40*/  DADD R28, R22, R30.reuse ;  /* 0x00000000161c7229 */ /* 0x100fe4000000001e */
[----:B------:R-:W-:-:S06]  /*1c50*/  DADD R24, R24, -R30 ;  /* 0x0000000018187229 */ /* 0x000fcc000000081e */
[----:B------:R-:W-:Y:S02]  /*1c60*/  DADD R22, R22, -R28 ;  /* 0x0000000016167229 */ /* 0x000fe4000000081c */
[----:B------:R-:W-:-:S06]  /*1c70*/  DADD R24, R34, R24 ;  /* 0x0000000022187229 */ /* 0x000fcc0000000018 */
[----:B------:R-:W-:-:S08]  /*1c80*/  DADD R22, R30, R22 ;  /* 0x000000001e167229 */ /* 0x000fd00000000016 */
[----:B------:R-:W-:-:S08]  /*1c90*/  DADD R22, R24, R22 ;  /* 0x0000000018167229 */ /* 0x000fd00000000016 */
[----:B------:R-:W-:Y:S02]  /*1ca0*/  DADD R26, R26, R22 ;  /* 0x000000001a1a7229 */ /* 0x000fe40000000016 */
[----:B------:R-:W-:Y:S01]  /*1cb0*/  DADD R22, R20, -UR6 ;  /* 0x8000000614167e29 */ /* 0x000fe20008000000 */
[----:B------:R-:W-:Y:S01]  /*1cc0*/  UMOV UR6, 0xfefa39ef ;  /* 0xfefa39ef00067882 */ /* 0x000fe20000000000 */
[----:B------:R-:W-:-:S04]  /*1cd0*/  UMOV UR7, 0x3fe62e42 ;  /* 0x3fe62e4200077882 */ /* 0x000fc80000000000 */
[----:B------:R-:W-:-:S08]  /*1ce0*/  DADD R24, R28, R26 ;  /* 0x000000001c187229 */ /* 0x000fd0000000001a */
[--C-:B------:R-:W-:Y:S02]  /*1cf0*/  DFMA R20, R22, UR6, R24.reuse ;  /* 0x0000000616147c2b */ /* 0x100fe40008000018 */
[----:B------:R-:W-:-:S06]  /*1d00*/  DADD R30, R28, -R24 ;  /* 0x000000001c1e7229 */ /* 0x000fcc0000000818 */
[----:B------:R-:W-:Y:S02]  /*1d10*/  DFMA R28, R22, -UR6, R20 ;  /* 0x80000006161c7c2b */ /* 0x000fe40008000014 */
[----:B------:R-:W-:-:S06]  /*1d20*/  DADD R30, R26, R30 ;  /* 0x000000001a1e7229 */ /* 0x000fcc000000001e */
[----:B------:R-:W-:-:S08]  /*1d30*/  DADD R28, -R24, R28 ;  /* 0x00000000181c7229 */ /* 0x000fd0000000011c */
[----:B------:R-:W-:-:S08]  /*1d40*/  DADD R24, R30, -R28 ;  /* 0x000000001e187229 */ /* 0x000fd0000000081c */
[----:B------:R-:W-:-:S08]  /*1d50*/  DFMA R24, R22, UR8, R24 ;  /* 0x0000000816187c2b */ /* 0x000fd00008000018 */
[----:B------:R-:W-:-:S08]  /*1d60*/  DADD R22, R20, R24 ;  /* 0x0000000014167229 */ /* 0x000fd00000000018 */
[----:B------:R-:W-:Y:S02]  /*1d70*/  DADD R20, R20, -R22 ;  /* 0x0000000014147229 */ /* 0x000fe40000000816 */
[----:B------:R-:W-:-:S06]  /*1d80*/  DMUL R28, R22, 2 ;  /* 0x40000000161c7828 */ /* 0x000fcc0000000000 */
[----:B------:R-:W-:Y:S02]  /*1d90*/  DADD R24, R24, R20 ;  /* 0x0000000018187229 */ /* 0x000fe40000000014 */
[----:B------:R-:W-:-:S08]  /*1da0*/  DFMA R22, R22, 2, -R28 ;  /* 0x400000001616782b */ /* 0x000fd0000000081c */
[----:B------:R-:W-:Y:S01]  /*1db0*/  DFMA R24, R24, 2, R22 ;  /* 0x400000001818782b */ /* 0x000fe20000000016 */
[----:B------:R-:W-:Y:S01]  /*1dc0*/  MOV R22, 0x652b82fe ;  /* 0x652b82fe00167802 */ /* 0x000fe20000000f00 */
[----:B------:R-:W-:-:S06]  /*1dd0*/  IMAD.MOV.U32 R23, RZ, RZ, 0x3ff71547 ;  /* 0x3ff71547ff177424 */ /* 0x000fcc00078e00ff */
[----:B------:R-:W-:-:S08]  /*1de0*/  DADD R26, R28, R24 ;  /* 0x000000001c1a7229 */ /* 0x000fd00000000018 */
[----:B------:R-:W-:Y:S02]  /*1df0*/  DFMA R22, R26, R22, 6.75539944105574400000e+15 ;  /* 0x433800001a16742b */ /* 0x000fe40000000016 */
[----:B------:R-:W-:Y:S01]  /*1e00*/  FSETP.GEU.AND P0, PT, |R27|, 4.1917929649353027344, PT ;  /* 0x4086232b1b00780b */ /* 0x000fe20003f0e200 */
[----:B------:R-:W-:-:S05]  /*1e10*/  DADD R28, R28, -R26 ;  /* 0x000000001c1c7229 */ /* 0x000fca000000081a */
[----:B------:R-:W-:-:S03]  /*1e20*/  DADD R20, R22, -6.75539944105574400000e+15 ;  /* 0xc338000016147429 */ /* 0x000fc60000000000 */
[----:B------:R-:W-:-:S05]  /*1e30*/  DADD R24, R24, R28 ;  /* 0x0000000018187229 */ /* 0x000fca000000001c */
[----:B------:R-:W-:Y:S01]  /*1e40*/  DFMA R30, R20, -UR6, R26 ;  /* 0x80000006141e7c2b */ /* 0x000fe2000800001a */
[----:B------:R-:W-:Y:S01]  /*1e50*/  UMOV UR6, 0x3b39803f ;  /* 0x3b39803f00067882 */ /* 0x000fe20000000000 */
[----:B------:R-:W-:-:S06]  /*1e60*/  UMOV UR7, 0x3c7abc9e ;  /* 0x3c7abc9e00077882 */ /* 0x000fcc0000000000 */
[----:B------:R-:W-:Y:S01]  /*1e70*/  DFMA R30, R20, -UR6, R30 ;  /* 0x80000006141e7c2b */ /* 0x000fe2000800001e */
[----:B------:R-:W-:Y:S01]  /*1e80*/  UMOV UR6, 0x69ce2bdf ;  /* 0x69ce2bdf00067882 */ /* 0x000fe20000000000 */
[----:B------:R-:W-:Y:S01]  /*1e90*/  IMAD.MOV.U32 R20, RZ, RZ, -0x35dec16 ;  /* 0xfca213eaff147424 */ /* 0x000fe200078e00ff */
[----:B------:R-:W-:Y:S01]  /*1ea0*/  UMOV UR7, 0x3e5ade15 ;  /* 0x3e5ade1500077882 */ /* 0x000fe20000000000 */
[----:B------:R-:W-:-:S06]  /*1eb0*/  IMAD.MOV.U32 R21, RZ, RZ, 0x3e928af3 ;  /* 0x3e928af3ff157424 */ /* 0x000fcc00078e00ff */
[----:B------:R-:W-:Y:S01]  /*1ec0*/  DFMA R20, R30, UR6, R20 ;  /* 0x000000061e147c2b */ /* 0x000fe20008000014 */
[----:B------:R-:W-:Y:S01]  /*1ed0*/  UMOV UR6, 0x62401315 ;  /* 0x6240131500067882 */ /* 0x000fe20000000000 */
[----:B------:R-:W-:-:S06]  /*1ee0*/  UMOV UR7, 0x3ec71dee ;  /* 0x3ec71dee00077882 */ /* 0x000fcc0000000000 */
[----:B------:R-:W-:Y:S01]  /*1ef0*/  DFMA R20, R30, R20, UR6 ;  /* 0x000000061e147e2b */ /* 0x000fe20008000014 */
        /* <DEDUP_REMOVED lines=20> */
[----:B------:R-:W-:-:S08]  /*2040*/  DFMA R20, R30, R20, UR6 ;  /* 0x000000061e147e2b */ /* 0x000fd00008000014 */
[----:B------:R-:W-:-:S08]  /*2050*/  DFMA R20, R30, R20, 1 ;  /* 0x3ff000001e14742b */ /* 0x000fd00000000014 */
[----:B------:R-:W-:-:S10]  /*2060*/  DFMA R20, R30, R20, 1 ;  /* 0x3ff000001e14742b */ /* 0x000fd40000000014 */
[----:B------:R-:W-:Y:S02]  /*2070*/  IMAD R29, R22, 0x100000, R21 ;  /* 0x00100000161d7824 */ /* 0x000fe400078e0215 */
[----:B------:R-:W-:Y:S01]  /*2080*/  IMAD.MOV.U32 R28, RZ, RZ, R20 ;  /* 0x000000ffff1c7224 */ /* 0x000fe200078e0014 */
[----:B------:R-:W-:Y:S06]  /*2090*/  @!P0 BRA `(.L_x_41) ;  /* 0x0000000000308947 */ /* 0x000fec0003800000 */
[----:B------:R-:W-:Y:S01]  /*20a0*/  FSETP.GEU.AND P1, PT, |R27|, 4.2275390625, PT ;  /* 0x408748001b00780b */ /* 0x000fe20003f2e200 */
[C---:B------:R-:W-:Y:S02]  /*20b0*/  DADD R28, R26.reuse, +INF ;  /* 0x7ff000001a1c7429 */ /* 0x040fe40000000000 */
[----:B------:R-:W-:-:S08]  /*20c0*/  DSETP.GEU.AND P0, PT, R26, RZ, PT ;  /* 0x000000ff1a00722a */ /* 0x000fd00003f0e000 */
[----:B------:R-:W-:Y:S02]  /*20d0*/  FSEL R28, R28, RZ, P0 ;  /* 0x000000ff1c1c7208 */ /* 0x000fe40000000000 */
[----:B------:R-:W-:Y:S02]  /*20e0*/  @!P1 LEA.HI R23, R22, R22, RZ, 0x1 ;  /* 0x0000001616179211 */ /* 0x000fe400078f08ff */
[----:B------:R-:W-:Y:S02]  /*20f0*/  FSEL R29, R29, RZ, P0 ;  /* 0x000000ff1d1d7208 */ /* 0x000fe40000000000 */
[----:B------:R-:W-:-:S04]  /*2100*/  @!P1 SHF.R.S32.HI R23, RZ, 0x1, R23 ;  /* 0x00000001ff179819 */ /* 0x000fc80000011417 */
[----:B------:R-:W-:Y:S01]  /*2110*/  @!P1 IADD3 R22, PT, PT, R22, -R23, RZ ;  /* 0x8000001716169210 */ /* 0x000fe20007ffe0ff */
[----:B------:R-:W-:-:S03]  /*2120*/  @!P1 IMAD R21, R23, 0x100000, R21 ;  /* 0x0010000017159824 */ /* 0x000fc600078e0215 */
[----:B------:R-:W-:Y:S01]  /*2130*/  @!P1 LEA R23, R22, 0x3ff00000, 0x14 ;  /* 0x3ff0000016179811 */ /* 0x000fe200078ea0ff */
[----:B------:R-:W-:-:S06]  /*2140*/  @!P1 IMAD.MOV.U32 R22, RZ, RZ, RZ ;  /* 0x000000ffff169224 */ /* 0x000fcc00078e00ff */
[----:B------:R-:W-:-:S11]  /*2150*/  @!P1 DMUL R28, R20, R22 ;  /* 0x00000016141c9228 */ /* 0x000fd60000000000 */
.L_x_41:
[----:B------:R-:W-:Y:S01]  /*2160*/  DFMA R24, R24, R28, R28 ;  /* 0x0000001c1818722b */ /* 0x000fe2000000001c */
[----:B------:R-:W-:Y:S01]  /*2170*/  IMAD.MOV.U32 R20, RZ, RZ, R0 ;  /* 0x000000ffff147224 */ /* 0x000fe200078e0000 */
[----:B------:R-:W-:Y:S01]  /*2180*/  DSETP.NEU.AND P0, PT, |R28|, +INF , PT ;  /* 0x7ff000001c00742a */ /* 0x000fe20003f0d200 */
[----:B------:R-:W-:-:S07]  /*2190*/  IMAD.MOV.U32 R21, RZ, RZ, 0x0 ;  /* 0x00000000ff157424 */ /* 0x000fce00078e00ff */
[----:B------:R-:W-:Y:S02]  /*21a0*/  FSEL R22, R28, R24, !P0 ;  /* 0x000000181c167208 */ /* 0x000fe40004000000 */
[----:B------:R-:W-:Y:S01]  /*21b0*/  FSEL R24, R29, R25, !P0 ;  /* 0x000000191d187208 */ /* 0x000fe20004000000 */
[----:B------:R-:W-:Y:S06]  /*21c0*/  RET.REL.NODEC R20 `(_Z13compareKernelP6float2S0_Pdii) ;  /* 0xffffffdc148c7950 */ /* 0x000fec0003c3ffff */
.L_x_42:
[----:B------:R-:W-:-:S00]  /*21d0*/  BRA `(.L_x_42) ;  /* 0xfffffffc00fc7947 */ /* 0x000fc0000383ffff */
[----:B------:R-:W-:-:S00]  /*21e0*/  NOP ;  /* 0x0000000000007918 */ /* 0x000fc00000000000 */
        /* <DEDUP_REMOVED lines=9> */
.L_x_43:


//--------------------- .nv.shared.reserved.0     --------------------------
	.section	.nv.shared.reserved.0,"aw",@nobits
	.weak		__nv_reservedSMEM_offset_0_alias
	.size		__nv_reservedSMEM_offset_0_alias, 0, 64
	.other		__nv_reservedSMEM_offset_0_alias,@"STO_CUDA_RESERVED_SHARED STV_DEFAULT"
__nv_reservedSMEM_offset_0_alias:
	.zero		0
	.zero		64


//--------------------- .nv.constant0._Z13compareKernelP6float2S0_Pdii --------------------------
	.section	.nv.constant0._Z13compareKernelP6float2S0_Pdii,"a",@progbits
	.sectionflags	@""
	.align	4
.nv.constant0._Z13compareKernelP6float2S0_Pdii:
	.zero		928


//--------------------- SYMBOLS --------------------------

	.type		.nv.reservedSmem.offset0,@object
	.size		.nv.reservedSmem.offset0,0x4
